//
// Generated by NVIDIA NVVM Compiler
//
// Compiler Build ID: CL-36424714
// Cuda compilation tools, release 13.0, V13.0.88
// Based on NVVM 20.0.0
//

.version 9.0
.target sm_100
.address_size 64

	// .globl	generate_map
.global .align 4 .b8 precalc_xorwow_matrix[102400];
.global .align 4 .b8 precalc_xorwow_offset_matrix[102400];
.global .align 4 .b8 mrg32k3aM1[2304];
.global .align 4 .b8 mrg32k3aM2[2304];
.global .align 4 .b8 mrg32k3aM1SubSeq[2016];
.global .align 4 .b8 mrg32k3aM2SubSeq[2016];
.global .align 4 .b8 mrg32k3aM1Seq[2304];
.global .align 4 .b8 mrg32k3aM2Seq[2304];
.const .align 8 .b8 __cr_lgamma_table[72];

.visible .entry generate_map(
	.param .u64 .ptr .align 1 generate_map_param_0,
	.param .u64 .ptr .align 1 generate_map_param_1,
	.param .u64 generate_map_param_2,
	.param .u32 generate_map_param_3
)
{
	.reg .pred 	%p<40>;
	.reg .b32 	%r<583>;
	.reg .b32 	%f<78>;
	.reg .b64 	%rd<23>;
	.reg .b64 	%fd<161>;

	ld.param.u64 	%rd2, [generate_map_param_0];
	ld.param.u64 	%rd3, [generate_map_param_1];
	ld.param.u64 	%rd4, [generate_map_param_2];
	ld.param.u32 	%r141, [generate_map_param_3];
	cvta.to.global.u64 	%rd1, %rd2;
	mov.u32 	%r142, %ctaid.x;
	mov.u32 	%r143, %ntid.x;
	mov.u32 	%r144, %tid.x;
	mad.lo.s32 	%r1, %r142, %r143, %r144;
	setp.gt.s32 	%p1, %r1, %r141;
	@%p1 bra 	$L__BB0_56;
	setp.ne.s32 	%p2, %r1, 0;
	@%p2 bra 	$L__BB0_3;
	mov.b32 	%r515, 0;
	st.global.u32 	[%rd1], %r515;
	bra.uni 	$L__BB0_56;
$L__BB0_3:
	cvt.u32.u64 	%r2, %rd4;
	{ .reg .b32 tmp; mov.b64 {tmp, %r3}, %rd4; }
	shr.s32 	%r561, %r1, 31;
	mov.b32 	%r145, 0;
	mov.b32 	%r146, -766435501;
	mul.hi.u32 	%r147, %r146, %r145;
	mov.b32 	%r148, -845247145;
	mul.hi.u32 	%r149, %r148, %r1;
	mul.lo.s32 	%r150, %r1, -845247145;
	xor.b32  	%r151, %r149, %r2;
	xor.b32  	%r152, %r561, %r147;
	xor.b32  	%r153, %r152, %r3;
	add.s32 	%r5, %r2, -1640531527;
	add.s32 	%r6, %r3, -1150833019;
	mul.hi.u32 	%r154, %r146, %r151;
	mul.lo.s32 	%r155, %r151, -766435501;
	mul.hi.u32 	%r156, %r148, %r153;
	mul.lo.s32 	%r157, %r153, -845247145;
	xor.b32  	%r158, %r150, %r156;
	xor.b32  	%r159, %r158, %r5;
	xor.b32  	%r160, %r154, %r6;
	add.s32 	%r7, %r2, 1013904242;
	add.s32 	%r8, %r3, 1993301258;
	mul.hi.u32 	%r161, %r146, %r159;
	mul.lo.s32 	%r162, %r159, -766435501;
	mul.hi.u32 	%r163, %r148, %r160;
	mul.lo.s32 	%r164, %r160, -845247145;
	xor.b32  	%r165, %r157, %r163;
	xor.b32  	%r166, %r165, %r7;
	xor.b32  	%r167, %r155, %r161;
	xor.b32  	%r168, %r167, %r8;
	add.s32 	%r9, %r2, -626627285;
	add.s32 	%r10, %r3, 842468239;
	mul.hi.u32 	%r169, %r146, %r166;
	mul.lo.s32 	%r170, %r166, -766435501;
	mul.hi.u32 	%r171, %r148, %r168;
	mul.lo.s32 	%r172, %r168, -845247145;
	xor.b32  	%r173, %r164, %r171;
	xor.b32  	%r174, %r173, %r9;
	xor.b32  	%r175, %r162, %r169;
	xor.b32  	%r176, %r175, %r10;
	add.s32 	%r11, %r2, 2027808484;
	add.s32 	%r12, %r3, -308364780;
	mul.hi.u32 	%r177, %r146, %r174;
	mul.lo.s32 	%r178, %r174, -766435501;
	mul.hi.u32 	%r179, %r148, %r176;
	mul.lo.s32 	%r180, %r176, -845247145;
	xor.b32  	%r181, %r172, %r179;
	xor.b32  	%r182, %r181, %r11;
	xor.b32  	%r183, %r170, %r177;
	xor.b32  	%r184, %r183, %r12;
	add.s32 	%r13, %r2, 387276957;
	add.s32 	%r14, %r3, -1459197799;
	mul.hi.u32 	%r185, %r146, %r182;
	mul.lo.s32 	%r186, %r182, -766435501;
	mul.hi.u32 	%r187, %r148, %r184;
	mul.lo.s32 	%r188, %r184, -845247145;
	xor.b32  	%r189, %r180, %r187;
	xor.b32  	%r190, %r189, %r13;
	xor.b32  	%r191, %r178, %r185;
	xor.b32  	%r192, %r191, %r14;
	add.s32 	%r15, %r2, -1253254570;
	add.s32 	%r16, %r3, 1684936478;
	mul.hi.u32 	%r193, %r146, %r190;
	mul.lo.s32 	%r194, %r190, -766435501;
	mul.hi.u32 	%r195, %r148, %r192;
	mul.lo.s32 	%r196, %r192, -845247145;
	xor.b32  	%r197, %r188, %r195;
	xor.b32  	%r198, %r197, %r15;
	xor.b32  	%r199, %r186, %r193;
	xor.b32  	%r200, %r199, %r16;
	add.s32 	%r17, %r2, 1401181199;
	add.s32 	%r18, %r3, 534103459;
	mul.hi.u32 	%r201, %r146, %r198;
	mul.lo.s32 	%r202, %r198, -766435501;
	mul.hi.u32 	%r203, %r148, %r200;
	mul.lo.s32 	%r204, %r200, -845247145;
	xor.b32  	%r205, %r196, %r203;
	xor.b32  	%r206, %r205, %r17;
	xor.b32  	%r207, %r194, %r201;
	xor.b32  	%r208, %r207, %r18;
	add.s32 	%r19, %r2, -239350328;
	add.s32 	%r20, %r3, -616729560;
	mul.hi.u32 	%r209, %r146, %r206;
	mul.lo.s32 	%r210, %r206, -766435501;
	mul.hi.u32 	%r211, %r148, %r208;
	mul.lo.s32 	%r212, %r208, -845247145;
	xor.b32  	%r213, %r204, %r211;
	xor.b32  	%r214, %r213, %r19;
	xor.b32  	%r215, %r202, %r209;
	xor.b32  	%r216, %r215, %r20;
	add.s32 	%r21, %r2, -1879881855;
	add.s32 	%r22, %r3, -1767562579;
	mul.hi.u32 	%r217, %r146, %r214;
	mul.lo.s32 	%r557, %r214, -766435501;
	mul.hi.u32 	%r218, %r148, %r216;
	mul.lo.s32 	%r559, %r216, -845247145;
	xor.b32  	%r219, %r212, %r218;
	xor.b32  	%r560, %r219, %r21;
	xor.b32  	%r220, %r210, %r217;
	xor.b32  	%r558, %r220, %r22;
	cvta.to.global.u64 	%rd5, %rd3;
	mul.wide.s32 	%rd6, %r1, 4;
	add.s64 	%rd7, %rd5, %rd6;
	ld.global.f32 	%f1, [%rd7+-4];
	setp.geu.f32 	%p3, %f1, 0f42800000;
	@%p3 bra 	$L__BB0_15;
	fma.rn.f32 	%f63, %f1, 0f3BBB989D, 0f3F000000;
	cvt.sat.f32.f32 	%f64, %f63;
	mov.f32 	%f65, 0f4B400001;
	mov.f32 	%f66, 0f437C0000;
	fma.rm.f32 	%f67, %f64, %f66, %f65;
	add.f32 	%f68, %f67, 0fCB40007F;
	neg.f32 	%f69, %f68;
	fma.rn.f32 	%f70, %f1, 0f3FB8AA3B, %f69;
	fma.rn.f32 	%f71, %f1, 0f32A57060, %f70;
	mov.b32 	%r429, %f67;
	shl.b32 	%r430, %r429, 23;
	mov.b32 	%f72, %r430;
	ex2.approx.ftz.f32 	%f73, %f71;
	mul.f32 	%f77, %f73, %f72;
	mov.b32 	%r530, 0;
	mov.u32 	%r536, %r1;
	mov.u32 	%r537, %r530;
	mov.u32 	%r538, %r530;
	mov.u32 	%r525, %r530;
$L__BB0_5:
	mov.u32 	%r582, %r525;
	mov.u32 	%r27, %r530;
	mov.b32 	%r530, 2;
	setp.eq.s32 	%p33, %r27, 1;
	mov.u32 	%r529, %r559;
	@%p33 bra 	$L__BB0_14;
	setp.eq.s32 	%p34, %r27, 3;
	@%p34 bra 	$L__BB0_10;
	setp.ne.s32 	%p35, %r27, 2;
	@%p35 bra 	$L__BB0_9;
	mov.b32 	%r530, 3;
	mov.u32 	%r529, %r558;
	bra.uni 	$L__BB0_14;
$L__BB0_9:
	add.s32 	%r530, %r27, 1;
	mov.u32 	%r529, %r560;
	bra.uni 	$L__BB0_14;
$L__BB0_10:
	add.s32 	%r538, %r538, 1;
	setp.ne.s32 	%p36, %r538, 0;
	@%p36 bra 	$L__BB0_13;
	add.s32 	%r537, %r537, 1;
	setp.ne.s32 	%p37, %r537, 0;
	@%p37 bra 	$L__BB0_13;
	add.s32 	%r536, %r536, 1;
	setp.eq.s32 	%p38, %r536, 0;
	selp.u32 	%r433, 1, 0, %p38;
	add.s32 	%r561, %r561, %r433;
	mov.b32 	%r537, 0;
$L__BB0_13:
	mov.b32 	%r435, -766435501;
	mul.hi.u32 	%r436, %r435, %r538;
	mul.lo.s32 	%r437, %r538, -766435501;
	mov.b32 	%r438, -845247145;
	mul.hi.u32 	%r439, %r438, %r536;
	mul.lo.s32 	%r440, %r536, -845247145;
	xor.b32  	%r441, %r439, %r2;
	xor.b32  	%r442, %r441, %r537;
	xor.b32  	%r443, %r436, %r3;
	xor.b32  	%r444, %r443, %r561;
	mul.hi.u32 	%r445, %r435, %r442;
	mul.lo.s32 	%r446, %r442, -766435501;
	mul.hi.u32 	%r447, %r438, %r444;
	mul.lo.s32 	%r448, %r444, -845247145;
	xor.b32  	%r449, %r440, %r447;
	xor.b32  	%r450, %r449, %r5;
	xor.b32  	%r451, %r437, %r445;
	xor.b32  	%r452, %r451, %r6;
	mul.hi.u32 	%r453, %r435, %r450;
	mul.lo.s32 	%r454, %r450, -766435501;
	mul.hi.u32 	%r455, %r438, %r452;
	mul.lo.s32 	%r456, %r452, -845247145;
	xor.b32  	%r457, %r448, %r455;
	xor.b32  	%r458, %r457, %r7;
	xor.b32  	%r459, %r446, %r453;
	xor.b32  	%r460, %r459, %r8;
	mul.hi.u32 	%r461, %r435, %r458;
	mul.lo.s32 	%r462, %r458, -766435501;
	mul.hi.u32 	%r463, %r438, %r460;
	mul.lo.s32 	%r464, %r460, -845247145;
	xor.b32  	%r465, %r456, %r463;
	xor.b32  	%r466, %r465, %r9;
	xor.b32  	%r467, %r454, %r461;
	xor.b32  	%r468, %r467, %r10;
	mul.hi.u32 	%r469, %r435, %r466;
	mul.lo.s32 	%r470, %r466, -766435501;
	mul.hi.u32 	%r471, %r438, %r468;
	mul.lo.s32 	%r472, %r468, -845247145;
	xor.b32  	%r473, %r464, %r471;
	xor.b32  	%r474, %r473, %r11;
	xor.b32  	%r475, %r462, %r469;
	xor.b32  	%r476, %r475, %r12;
	mul.hi.u32 	%r477, %r435, %r474;
	mul.lo.s32 	%r478, %r474, -766435501;
	mul.hi.u32 	%r479, %r438, %r476;
	mul.lo.s32 	%r480, %r476, -845247145;
	xor.b32  	%r481, %r472, %r479;
	xor.b32  	%r482, %r481, %r13;
	xor.b32  	%r483, %r470, %r477;
	xor.b32  	%r484, %r483, %r14;
	mul.hi.u32 	%r485, %r435, %r482;
	mul.lo.s32 	%r486, %r482, -766435501;
	mul.hi.u32 	%r487, %r438, %r484;
	mul.lo.s32 	%r488, %r484, -845247145;
	xor.b32  	%r489, %r480, %r487;
	xor.b32  	%r490, %r489, %r15;
	xor.b32  	%r491, %r478, %r485;
	xor.b32  	%r492, %r491, %r16;
	mul.hi.u32 	%r493, %r435, %r490;
	mul.lo.s32 	%r494, %r490, -766435501;
	mul.hi.u32 	%r495, %r438, %r492;
	mul.lo.s32 	%r496, %r492, -845247145;
	xor.b32  	%r497, %r488, %r495;
	xor.b32  	%r498, %r497, %r17;
	xor.b32  	%r499, %r486, %r493;
	xor.b32  	%r500, %r499, %r18;
	mul.hi.u32 	%r501, %r435, %r498;
	mul.lo.s32 	%r502, %r498, -766435501;
	mul.hi.u32 	%r503, %r438, %r500;
	mul.lo.s32 	%r504, %r500, -845247145;
	xor.b32  	%r505, %r496, %r503;
	xor.b32  	%r506, %r505, %r19;
	xor.b32  	%r507, %r494, %r501;
	xor.b32  	%r508, %r507, %r20;
	mul.hi.u32 	%r509, %r435, %r506;
	mul.lo.s32 	%r45, %r506, -766435501;
	mul.hi.u32 	%r510, %r438, %r508;
	mul.lo.s32 	%r559, %r508, -845247145;
	xor.b32  	%r511, %r504, %r510;
	xor.b32  	%r560, %r511, %r21;
	xor.b32  	%r512, %r502, %r509;
	xor.b32  	%r558, %r512, %r22;
	mov.b32 	%r530, 0;
	mov.u32 	%r529, %r557;
	mov.u32 	%r557, %r45;
$L__BB0_14:
	cvt.rn.f32.u32 	%f74, %r529;
	fma.rn.f32 	%f75, %f74, 0f2F800000, 0f2F000000;
	mul.f32 	%f77, %f77, %f75;
	setp.gt.f32 	%p39, %f77, 0f3F800000;
	add.s32 	%r525, %r582, 1;
	@%p39 bra 	$L__BB0_5;
	bra.uni 	$L__BB0_55;
$L__BB0_15:
	setp.leu.f32 	%p4, %f1, 0f457A0000;
	@%p4 bra 	$L__BB0_24;
	cvt.u64.u32 	%rd11, %r560;
	mul.wide.u32 	%rd12, %r559, 2097152;
	xor.b64  	%rd13, %rd12, %rd11;
	cvt.rn.f64.u64 	%fd83, %rd13;
	fma.rn.f64 	%fd154, %fd83, 0d3CA0000000000000, 0d3C90000000000000;
	cvt.u64.u32 	%rd14, %r558;
	mul.wide.u32 	%rd15, %r557, 2097152;
	xor.b64  	%rd16, %rd15, %rd14;
	cvt.rn.f64.u64 	%fd84, %rd16;
	fma.rn.f64 	%fd2, %fd84, 0d3CB0000000000000, 0d3CA0000000000000;
	{
	.reg .b32 %temp; 
	mov.b64 	{%temp, %r539}, %fd154;
	}
	{
	.reg .b32 %temp; 
	mov.b64 	{%r540, %temp}, %fd154;
	}
	setp.gt.s32 	%p25, %r539, 1048575;
	mov.b32 	%r541, -1023;
	@%p25 bra 	$L__BB0_18;
	mul.f64 	%fd154, %fd154, 0d4350000000000000;
	{
	.reg .b32 %temp; 
	mov.b64 	{%temp, %r539}, %fd154;
	}
	{
	.reg .b32 %temp; 
	mov.b64 	{%r540, %temp}, %fd154;
	}
	mov.b32 	%r541, -1077;
$L__BB0_18:
	add.s32 	%r406, %r539, -1;
	setp.gt.u32 	%p26, %r406, 2146435070;
	@%p26 bra 	$L__BB0_22;
	shr.u32 	%r409, %r539, 20;
	add.s32 	%r542, %r541, %r409;
	and.b32  	%r410, %r539, 1048575;
	or.b32  	%r411, %r410, 1072693248;
	mov.b64 	%fd155, {%r540, %r411};
	setp.lt.u32 	%p28, %r411, 1073127583;
	@%p28 bra 	$L__BB0_21;
	{
	.reg .b32 %temp; 
	mov.b64 	{%r412, %temp}, %fd155;
	}
	{
	.reg .b32 %temp; 
	mov.b64 	{%temp, %r413}, %fd155;
	}
	add.s32 	%r414, %r413, -1048576;
	mov.b64 	%fd155, {%r412, %r414};
	add.s32 	%r542, %r542, 1;
$L__BB0_21:
	add.f64 	%fd86, %fd155, 0dBFF0000000000000;
	add.f64 	%fd87, %fd155, 0d3FF0000000000000;
	rcp.approx.ftz.f64 	%fd88, %fd87;
	neg.f64 	%fd89, %fd87;
	fma.rn.f64 	%fd90, %fd89, %fd88, 0d3FF0000000000000;
	fma.rn.f64 	%fd91, %fd90, %fd90, %fd90;
	fma.rn.f64 	%fd92, %fd91, %fd88, %fd88;
	mul.f64 	%fd93, %fd86, %fd92;
	fma.rn.f64 	%fd94, %fd86, %fd92, %fd93;
	mul.f64 	%fd95, %fd94, %fd94;
	fma.rn.f64 	%fd96, %fd95, 0d3EB1380B3AE80F1E, 0d3ED0EE258B7A8B04;
	fma.rn.f64 	%fd97, %fd96, %fd95, 0d3EF3B2669F02676F;
	fma.rn.f64 	%fd98, %fd97, %fd95, 0d3F1745CBA9AB0956;
	fma.rn.f64 	%fd99, %fd98, %fd95, 0d3F3C71C72D1B5154;
	fma.rn.f64 	%fd100, %fd99, %fd95, 0d3F624924923BE72D;
	fma.rn.f64 	%fd101, %fd100, %fd95, 0d3F8999999999A3C4;
	fma.rn.f64 	%fd102, %fd101, %fd95, 0d3FB5555555555554;
	sub.f64 	%fd103, %fd86, %fd94;
	add.f64 	%fd104, %fd103, %fd103;
	neg.f64 	%fd105, %fd94;
	fma.rn.f64 	%fd106, %fd105, %fd86, %fd104;
	mul.f64 	%fd107, %fd92, %fd106;
	mul.f64 	%fd108, %fd95, %fd102;
	fma.rn.f64 	%fd109, %fd108, %fd94, %fd107;
	xor.b32  	%r415, %r542, -2147483648;
	mov.b32 	%r416, 1127219200;
	mov.b64 	%fd110, {%r415, %r416};
	mov.b32 	%r417, -2147483648;
	mov.b64 	%fd111, {%r417, %r416};
	sub.f64 	%fd112, %fd110, %fd111;
	fma.rn.f64 	%fd113, %fd112, 0d3FE62E42FEFA39EF, %fd94;
	fma.rn.f64 	%fd114, %fd112, 0dBFE62E42FEFA39EF, %fd113;
	sub.f64 	%fd115, %fd114, %fd94;
	sub.f64 	%fd116, %fd109, %fd115;
	fma.rn.f64 	%fd117, %fd112, 0d3C7ABC9E3B39803F, %fd116;
	add.f64 	%fd156, %fd113, %fd117;
	bra.uni 	$L__BB0_23;
$L__BB0_22:
	fma.rn.f64 	%fd85, %fd154, 0d7FF0000000000000, 0d7FF0000000000000;
	{
	.reg .b32 %temp; 
	mov.b64 	{%temp, %r407}, %fd154;
	}
	and.b32  	%r408, %r407, 2147483647;
	setp.eq.s32 	%p27, %r408, 0;
	selp.f64 	%fd156, 0dFFF0000000000000, %fd85, %p27;
$L__BB0_23:
	cvt.f64.f32 	%fd118, %f1;
	mul.f64 	%fd119, %fd156, 0dC000000000000000;
	sqrt.rn.f64 	%fd120, %fd119;
	{
	.reg .b32 %temp; 
	mov.b64 	{%temp, %r418}, %fd2;
	}
	shl.b32 	%r419, %r418, 1;
	setp.gt.u32 	%p29, %r419, -2038431744;
	mov.f64 	%fd121, 0d0000000000000000;
	mul.rn.f64 	%fd122, %fd2, %fd121;
	selp.f64 	%fd123, %fd122, %fd2, %p29;
	{
	.reg .b32 %temp; 
	mov.b64 	{%r420, %temp}, %fd123;
	}
	{
	.reg .b32 %temp; 
	mov.b64 	{%temp, %r421}, %fd123;
	}
	add.s32 	%r422, %r421, 1048576;
	mov.b64 	%fd124, {%r420, %r422};
	cvt.rni.f64.f64 	%fd125, %fd124;
	cvt.rzi.s64.f64 	%rd17, %fd125;
	cvt.u32.u64 	%r423, %rd17;
	fma.rn.f64 	%fd126, %fd125, 0dBFE0000000000000, %fd123;
	mul.f64 	%fd127, %fd126, 0d3CA1A62633145C07;
	fma.rn.f64 	%fd128, %fd126, 0d400921FB54442D18, %fd127;
	mul.rn.f64 	%fd129, %fd128, %fd128;
	fma.rn.f64 	%fd130, %fd129, 0dBDA8FF8320FD8164, 0d3E21EEA7C1EF8528;
	fma.rn.f64 	%fd131, %fd130, %fd129, 0dBE927E4F8E06E6D9;
	fma.rn.f64 	%fd132, %fd131, %fd129, 0d3EFA01A019DDBCE9;
	fma.rn.f64 	%fd133, %fd132, %fd129, 0dBF56C16C16C15D47;
	fma.rn.f64 	%fd134, %fd133, %fd129, 0d3FA5555555555551;
	fma.rn.f64 	%fd135, %fd134, %fd129, 0dBFE0000000000000;
	fma.rn.f64 	%fd136, %fd135, %fd129, 0d3FF0000000000000;
	fma.rn.f64 	%fd137, %fd129, 0d3DE5DB65F9785EBA, 0dBE5AE5F12CB0D246;
	fma.rn.f64 	%fd138, %fd137, %fd129, 0d3EC71DE369ACE392;
	fma.rn.f64 	%fd139, %fd138, %fd129, 0dBF2A01A019DB62A1;
	fma.rn.f64 	%fd140, %fd139, %fd129, 0d3F81111111110818;
	fma.rn.f64 	%fd141, %fd140, %fd129, 0dBFC5555555555554;
	fma.rn.f64 	%fd142, %fd141, %fd129, 0d0000000000000000;
	fma.rn.f64 	%fd143, %fd142, %fd128, %fd128;
	and.b64  	%rd18, %rd17, 1;
	setp.eq.b64 	%p30, %rd18, 1;
	selp.f64 	%fd144, %fd136, %fd143, %p30;
	and.b32  	%r424, %r423, 2;
	setp.eq.s32 	%p31, %r424, 0;
	{
	.reg .b32 %temp; 
	mov.b64 	{%temp, %r425}, %fd144;
	}
	{
	.reg .b32 %temp; 
	mov.b64 	{%r426, %temp}, %fd144;
	}
	xor.b32  	%r427, %r425, -2147483648;
	mov.b64 	%fd145, {%r426, %r427};
	selp.f64 	%fd146, %fd144, %fd145, %p31;
	cvt.rzi.f64.f64 	%fd147, %fd123;
	setp.eq.f64 	%p32, %fd123, %fd147;
	mul.rn.f64 	%fd148, %fd123, %fd121;
	selp.f64 	%fd149, %fd148, %fd146, %p32;
	mul.f64 	%fd150, %fd149, %fd120;
	sqrt.rn.f64 	%fd151, %fd118;
	fma.rn.f64 	%fd152, %fd151, %fd150, %fd118;
	add.f64 	%fd153, %fd152, 0d3FE0000000000000;
	cvt.rzi.u32.f64 	%r582, %fd153;
	bra.uni 	$L__BB0_55;
$L__BB0_24:
	// begin inline asm
	lg2.approx.f32.ftz %f12, %f1;
	// end inline asm
	cvt.f64.f32 	%fd25, %f12;
	mul.f64 	%fd26, %fd25, 0d3FE62E42FEFA39EF;
	cvt.rn.f32.f64 	%f5, %fd26;
	add.f32 	%f15, %f1, 0fBDFDF8D9;
	// begin inline asm
	rsqrt.approx.f32.ftz %f14, %f15;
	// end inline asm
	fma.rn.f32 	%f6, %f14, 0f3FB75B84, 0f3984F70F;
	add.f32 	%f17, %f1, 0fBFFCA5DC;
	// begin inline asm
	rsqrt.approx.f32.ftz %f16, %f17;
	// end inline asm
	fma.rn.f32 	%f7, %f16, 0f3E5807D3, 0f3F71280C;
	// begin inline asm
	rcp.approx.f32.ftz %f18, %f6;
	// end inline asm
	mov.b32 	%r222, 1127219200;
	mov.b32 	%r223, -2147483648;
	mov.b64 	%fd11, {%r223, %r222};
	mov.b32 	%r569, 0;
	mov.u64 	%rd9, __cr_lgamma_table;
	mov.u32 	%r562, %r1;
	mov.u32 	%r563, %r569;
	mov.u32 	%r564, %r569;
$L__BB0_25:
	mov.b32 	%r556, 2;
	setp.eq.s32 	%p5, %r569, 1;
	mov.u32 	%r555, %r559;
	@%p5 bra 	$L__BB0_34;
	setp.eq.s32 	%p6, %r569, 3;
	@%p6 bra 	$L__BB0_30;
	setp.ne.s32 	%p7, %r569, 2;
	@%p7 bra 	$L__BB0_29;
	mov.b32 	%r556, 3;
	mov.u32 	%r555, %r558;
	bra.uni 	$L__BB0_34;
$L__BB0_29:
	add.s32 	%r556, %r569, 1;
	mov.u32 	%r555, %r560;
	bra.uni 	$L__BB0_34;
$L__BB0_30:
	add.s32 	%r564, %r564, 1;
	setp.ne.s32 	%p8, %r564, 0;
	@%p8 bra 	$L__BB0_33;
	add.s32 	%r563, %r563, 1;
	setp.ne.s32 	%p9, %r563, 0;
	@%p9 bra 	$L__BB0_33;
	add.s32 	%r562, %r562, 1;
	setp.eq.s32 	%p10, %r562, 0;
	selp.u32 	%r226, 1, 0, %p10;
	add.s32 	%r561, %r561, %r226;
	mov.b32 	%r563, 0;
$L__BB0_33:
	mov.b32 	%r228, -766435501;
	mul.hi.u32 	%r229, %r228, %r564;
	mul.lo.s32 	%r230, %r564, -766435501;
	mov.b32 	%r231, -845247145;
	mul.hi.u32 	%r232, %r231, %r562;
	mul.lo.s32 	%r233, %r562, -845247145;
	xor.b32  	%r234, %r232, %r2;
	xor.b32  	%r235, %r234, %r563;
	xor.b32  	%r236, %r229, %r3;
	xor.b32  	%r237, %r236, %r561;
	mul.hi.u32 	%r238, %r228, %r235;
	mul.lo.s32 	%r239, %r235, -766435501;
	mul.hi.u32 	%r240, %r231, %r237;
	mul.lo.s32 	%r241, %r237, -845247145;
	xor.b32  	%r242, %r233, %r240;
	xor.b32  	%r243, %r242, %r5;
	xor.b32  	%r244, %r230, %r238;
	xor.b32  	%r245, %r244, %r6;
	mul.hi.u32 	%r246, %r228, %r243;
	mul.lo.s32 	%r247, %r243, -766435501;
	mul.hi.u32 	%r248, %r231, %r245;
	mul.lo.s32 	%r249, %r245, -845247145;
	xor.b32  	%r250, %r241, %r248;
	xor.b32  	%r251, %r250, %r7;
	xor.b32  	%r252, %r239, %r246;
	xor.b32  	%r253, %r252, %r8;
	mul.hi.u32 	%r254, %r228, %r251;
	mul.lo.s32 	%r255, %r251, -766435501;
	mul.hi.u32 	%r256, %r231, %r253;
	mul.lo.s32 	%r257, %r253, -845247145;
	xor.b32  	%r258, %r249, %r256;
	xor.b32  	%r259, %r258, %r9;
	xor.b32  	%r260, %r247, %r254;
	xor.b32  	%r261, %r260, %r10;
	mul.hi.u32 	%r262, %r228, %r259;
	mul.lo.s32 	%r263, %r259, -766435501;
	mul.hi.u32 	%r264, %r231, %r261;
	mul.lo.s32 	%r265, %r261, -845247145;
	xor.b32  	%r266, %r257, %r264;
	xor.b32  	%r267, %r266, %r11;
	xor.b32  	%r268, %r255, %r262;
	xor.b32  	%r269, %r268, %r12;
	mul.hi.u32 	%r270, %r228, %r267;
	mul.lo.s32 	%r271, %r267, -766435501;
	mul.hi.u32 	%r272, %r231, %r269;
	mul.lo.s32 	%r273, %r269, -845247145;
	xor.b32  	%r274, %r265, %r272;
	xor.b32  	%r275, %r274, %r13;
	xor.b32  	%r276, %r263, %r270;
	xor.b32  	%r277, %r276, %r14;
	mul.hi.u32 	%r278, %r228, %r275;
	mul.lo.s32 	%r279, %r275, -766435501;
	mul.hi.u32 	%r280, %r231, %r277;
	mul.lo.s32 	%r281, %r277, -845247145;
	xor.b32  	%r282, %r273, %r280;
	xor.b32  	%r283, %r282, %r15;
	xor.b32  	%r284, %r271, %r278;
	xor.b32  	%r285, %r284, %r16;
	mul.hi.u32 	%r286, %r228, %r283;
	mul.lo.s32 	%r287, %r283, -766435501;
	mul.hi.u32 	%r288, %r231, %r285;
	mul.lo.s32 	%r289, %r285, -845247145;
	xor.b32  	%r290, %r281, %r288;
	xor.b32  	%r291, %r290, %r17;
	xor.b32  	%r292, %r279, %r286;
	xor.b32  	%r293, %r292, %r18;
	mul.hi.u32 	%r294, %r228, %r291;
	mul.lo.s32 	%r295, %r291, -766435501;
	mul.hi.u32 	%r296, %r231, %r293;
	mul.lo.s32 	%r297, %r293, -845247145;
	xor.b32  	%r298, %r289, %r296;
	xor.b32  	%r299, %r298, %r19;
	xor.b32  	%r300, %r287, %r294;
	xor.b32  	%r301, %r300, %r20;
	mul.hi.u32 	%r302, %r228, %r299;
	mul.lo.s32 	%r92, %r299, -766435501;
	mul.hi.u32 	%r303, %r231, %r301;
	mul.lo.s32 	%r559, %r301, -845247145;
	xor.b32  	%r304, %r297, %r303;
	xor.b32  	%r560, %r304, %r21;
	xor.b32  	%r305, %r295, %r302;
	xor.b32  	%r558, %r305, %r22;
	mov.b32 	%r556, 0;
	mov.u32 	%r555, %r557;
	mov.u32 	%r557, %r92;
$L__BB0_34:
	cvt.rn.f32.u32 	%f24, %r555;
	fma.rn.f32 	%f21, %f24, 0f2F800000, 0f2F000000;
	// begin inline asm
	rsqrt.approx.f32.ftz %f20, %f21;
	// end inline asm
	add.f32 	%f23, %f20, 0fBF800000;
	// begin inline asm
	lg2.approx.f32.ftz %f22, %f23;
	// end inline asm
	cvt.f64.f32 	%fd27, %f22;
	mul.f64 	%fd28, %fd27, 0d3FE62E42FEFA39EF;
	cvt.rn.f32.f64 	%f25, %fd28;
	add.f32 	%f26, %f7, %f25;
	mul.f32 	%f27, %f18, %f26;
	sub.f32 	%f28, %f1, %f27;
	cvt.rmi.f32.f32 	%f9, %f28;
	mov.b32 	%r569, 2;
	setp.eq.s32 	%p11, %r556, 1;
	mov.u32 	%r568, %r559;
	@%p11 bra 	$L__BB0_43;
	setp.eq.s32 	%p12, %r556, 3;
	@%p12 bra 	$L__BB0_39;
	setp.ne.s32 	%p13, %r556, 2;
	@%p13 bra 	$L__BB0_38;
	mov.b32 	%r569, 3;
	mov.u32 	%r568, %r558;
	bra.uni 	$L__BB0_43;
$L__BB0_38:
	add.s32 	%r569, %r556, 1;
	mov.u32 	%r568, %r560;
	bra.uni 	$L__BB0_43;
$L__BB0_39:
	add.s32 	%r564, %r564, 1;
	setp.ne.s32 	%p14, %r564, 0;
	@%p14 bra 	$L__BB0_42;
	add.s32 	%r563, %r563, 1;
	setp.ne.s32 	%p15, %r563, 0;
	@%p15 bra 	$L__BB0_42;
	add.s32 	%r562, %r562, 1;
	setp.eq.s32 	%p16, %r562, 0;
	selp.u32 	%r309, 1, 0, %p16;
	add.s32 	%r561, %r561, %r309;
	mov.b32 	%r563, 0;
$L__BB0_42:
	mov.b32 	%r311, -766435501;
	mul.hi.u32 	%r312, %r311, %r564;
	mul.lo.s32 	%r313, %r564, -766435501;
	mov.b32 	%r314, -845247145;
	mul.hi.u32 	%r315, %r314, %r562;
	mul.lo.s32 	%r316, %r562, -845247145;
	xor.b32  	%r317, %r315, %r2;
	xor.b32  	%r318, %r317, %r563;
	xor.b32  	%r319, %r312, %r3;
	xor.b32  	%r320, %r319, %r561;
	mul.hi.u32 	%r321, %r311, %r318;
	mul.lo.s32 	%r322, %r318, -766435501;
	mul.hi.u32 	%r323, %r314, %r320;
	mul.lo.s32 	%r324, %r320, -845247145;
	xor.b32  	%r325, %r316, %r323;
	xor.b32  	%r326, %r325, %r5;
	xor.b32  	%r327, %r313, %r321;
	xor.b32  	%r328, %r327, %r6;
	mul.hi.u32 	%r329, %r311, %r326;
	mul.lo.s32 	%r330, %r326, -766435501;
	mul.hi.u32 	%r331, %r314, %r328;
	mul.lo.s32 	%r332, %r328, -845247145;
	xor.b32  	%r333, %r324, %r331;
	xor.b32  	%r334, %r333, %r7;
	xor.b32  	%r335, %r322, %r329;
	xor.b32  	%r336, %r335, %r8;
	mul.hi.u32 	%r337, %r311, %r334;
	mul.lo.s32 	%r338, %r334, -766435501;
	mul.hi.u32 	%r339, %r314, %r336;
	mul.lo.s32 	%r340, %r336, -845247145;
	xor.b32  	%r341, %r332, %r339;
	xor.b32  	%r342, %r341, %r9;
	xor.b32  	%r343, %r330, %r337;
	xor.b32  	%r344, %r343, %r10;
	mul.hi.u32 	%r345, %r311, %r342;
	mul.lo.s32 	%r346, %r342, -766435501;
	mul.hi.u32 	%r347, %r314, %r344;
	mul.lo.s32 	%r348, %r344, -845247145;
	xor.b32  	%r349, %r340, %r347;
	xor.b32  	%r350, %r349, %r11;
	xor.b32  	%r351, %r338, %r345;
	xor.b32  	%r352, %r351, %r12;
	mul.hi.u32 	%r353, %r311, %r350;
	mul.lo.s32 	%r354, %r350, -766435501;
	mul.hi.u32 	%r355, %r314, %r352;
	mul.lo.s32 	%r356, %r352, -845247145;
	xor.b32  	%r357, %r348, %r355;
	xor.b32  	%r358, %r357, %r13;
	xor.b32  	%r359, %r346, %r353;
	xor.b32  	%r360, %r359, %r14;
	mul.hi.u32 	%r361, %r311, %r358;
	mul.lo.s32 	%r362, %r358, -766435501;
	mul.hi.u32 	%r363, %r314, %r360;
	mul.lo.s32 	%r364, %r360, -845247145;
	xor.b32  	%r365, %r356, %r363;
	xor.b32  	%r366, %r365, %r15;
	xor.b32  	%r367, %r354, %r361;
	xor.b32  	%r368, %r367, %r16;
	mul.hi.u32 	%r369, %r311, %r366;
	mul.lo.s32 	%r370, %r366, -766435501;
	mul.hi.u32 	%r371, %r314, %r368;
	mul.lo.s32 	%r372, %r368, -845247145;
	xor.b32  	%r373, %r364, %r371;
	xor.b32  	%r374, %r373, %r17;
	xor.b32  	%r375, %r362, %r369;
	xor.b32  	%r376, %r375, %r18;
	mul.hi.u32 	%r377, %r311, %r374;
	mul.lo.s32 	%r378, %r374, -766435501;
	mul.hi.u32 	%r379, %r314, %r376;
	mul.lo.s32 	%r380, %r376, -845247145;
	xor.b32  	%r381, %r372, %r379;
	xor.b32  	%r382, %r381, %r19;
	xor.b32  	%r383, %r370, %r377;
	xor.b32  	%r384, %r383, %r20;
	mul.hi.u32 	%r385, %r311, %r382;
	mul.lo.s32 	%r114, %r382, -766435501;
	mul.hi.u32 	%r386, %r314, %r384;
	mul.lo.s32 	%r559, %r384, -845247145;
	xor.b32  	%r387, %r380, %r386;
	xor.b32  	%r560, %r387, %r21;
	xor.b32  	%r388, %r378, %r385;
	xor.b32  	%r558, %r388, %r22;
	mov.b32 	%r569, 0;
	mov.u32 	%r568, %r557;
	mov.u32 	%r557, %r114;
$L__BB0_43:
	cvt.rn.f32.u32 	%f37, %r568;
	fma.rn.f32 	%f10, %f37, 0f2F800000, 0f2F000000;
	add.f32 	%f38, %f9, 0f3F800000;
	sub.f32 	%f39, %f1, %f38;
	mul.f32 	%f40, %f6, %f39;
	sub.f32 	%f41, %f40, %f7;
	cvt.f64.f32 	%fd29, %f41;
	mul.f64 	%fd30, %fd29, 0d3FF71547652B82FE;
	cvt.rn.f32.f64 	%f30, %fd30;
	// begin inline asm
	ex2.approx.f32.ftz %f29, %f30;
	// end inline asm
	add.f32 	%f42, %f29, 0f3F800000;
	mul.f32 	%f32, %f42, %f42;
	// begin inline asm
	rcp.approx.f32.ftz %f31, %f32;
	// end inline asm
	sub.f32 	%f43, %f1, %f9;
	mul.f32 	%f44, %f6, %f43;
	sub.f32 	%f45, %f44, %f7;
	cvt.f64.f32 	%fd31, %f45;
	mul.f64 	%fd32, %fd31, 0d3FF71547652B82FE;
	cvt.rn.f32.f64 	%f34, %fd32;
	// begin inline asm
	ex2.approx.f32.ftz %f33, %f34;
	// end inline asm
	add.f32 	%f46, %f33, 0f3F800000;
	mul.f32 	%f36, %f46, %f46;
	// begin inline asm
	rcp.approx.f32.ftz %f35, %f36;
	// end inline asm
	sub.f32 	%f11, %f31, %f35;
	cvt.rzi.s32.f32 	%r128, %f38;
	setp.lt.s32 	%p17, %r128, 9;
	@%p17 bra 	$L__BB0_52;
	cvt.rn.f32.s32 	%f49, %r128;
	abs.f32 	%f50, %f49;
	cvt.f64.f32 	%fd157, %f50;
	rcp.rn.f64 	%fd34, %fd157;
	mul.f64 	%fd35, %fd34, %fd34;
	fma.rn.f64 	%fd36, %fd35, 0dBF5AC321034783F9, 0d3F4B68B992738FBF;
	fma.rn.f64 	%fd37, %fd35, %fd36, 0dBF4380D01E4F7B8C;
	fma.rn.f64 	%fd38, %fd35, %fd37, 0d3F4A019FA29F7264;
	fma.rn.f64 	%fd39, %fd35, %fd38, 0dBF66C16C16B2ACEC;
	fma.rn.f64 	%fd40, %fd35, %fd39, 0d3FB5555555555545;
	fma.rn.f64 	%fd13, %fd34, %fd40, 0d3FED67F1C864BEAE;
	{
	.reg .b32 %temp; 
	mov.b64 	{%temp, %r578}, %fd157;
	}
	{
	.reg .b32 %temp; 
	mov.b64 	{%r579, %temp}, %fd157;
	}
	setp.gt.s32 	%p18, %r578, 1048575;
	mov.b32 	%r580, -1023;
	@%p18 bra 	$L__BB0_46;
	cvt.rn.f32.s32 	%f51, %r128;
	abs.f32 	%f52, %f51;
	cvt.f64.f32 	%fd41, %f52;
	mul.f64 	%fd157, %fd41, 0d4350000000000000;
	{
	.reg .b32 %temp; 
	mov.b64 	{%temp, %r578}, %fd157;
	}
	{
	.reg .b32 %temp; 
	mov.b64 	{%r579, %temp}, %fd157;
	}
	mov.b32 	%r580, -1077;
$L__BB0_46:
	add.s32 	%r393, %r578, -1;
	setp.gt.u32 	%p19, %r393, 2146435070;
	@%p19 bra 	$L__BB0_50;
	shr.u32 	%r396, %r578, 20;
	add.s32 	%r581, %r580, %r396;
	and.b32  	%r397, %r578, 1048575;
	or.b32  	%r398, %r397, 1072693248;
	mov.b64 	%fd158, {%r579, %r398};
	setp.lt.u32 	%p21, %r398, 1073127583;
	@%p21 bra 	$L__BB0_49;
	{
	.reg .b32 %temp; 
	mov.b64 	{%r399, %temp}, %fd158;
	}
	{
	.reg .b32 %temp; 
	mov.b64 	{%temp, %r400}, %fd158;
	}
	add.s32 	%r401, %r400, -1048576;
	mov.b64 	%fd158, {%r399, %r401};
	add.s32 	%r581, %r581, 1;
$L__BB0_49:
	add.f64 	%fd43, %fd158, 0dBFF0000000000000;
	add.f64 	%fd44, %fd158, 0d3FF0000000000000;
	rcp.approx.ftz.f64 	%fd45, %fd44;
	neg.f64 	%fd46, %fd44;
	fma.rn.f64 	%fd47, %fd46, %fd45, 0d3FF0000000000000;
	fma.rn.f64 	%fd48, %fd47, %fd47, %fd47;
	fma.rn.f64 	%fd49, %fd48, %fd45, %fd45;
	mul.f64 	%fd50, %fd43, %fd49;
	fma.rn.f64 	%fd51, %fd43, %fd49, %fd50;
	mul.f64 	%fd52, %fd51, %fd51;
	fma.rn.f64 	%fd53, %fd52, 0d3EB1380B3AE80F1E, 0d3ED0EE258B7A8B04;
	fma.rn.f64 	%fd54, %fd53, %fd52, 0d3EF3B2669F02676F;
	fma.rn.f64 	%fd55, %fd54, %fd52, 0d3F1745CBA9AB0956;
	fma.rn.f64 	%fd56, %fd55, %fd52, 0d3F3C71C72D1B5154;
	fma.rn.f64 	%fd57, %fd56, %fd52, 0d3F624924923BE72D;
	fma.rn.f64 	%fd58, %fd57, %fd52, 0d3F8999999999A3C4;
	fma.rn.f64 	%fd59, %fd58, %fd52, 0d3FB5555555555554;
	sub.f64 	%fd60, %fd43, %fd51;
	add.f64 	%fd61, %fd60, %fd60;
	neg.f64 	%fd62, %fd51;
	fma.rn.f64 	%fd63, %fd62, %fd43, %fd61;
	mul.f64 	%fd64, %fd49, %fd63;
	mul.f64 	%fd65, %fd52, %fd59;
	fma.rn.f64 	%fd66, %fd65, %fd51, %fd64;
	xor.b32  	%r402, %r581, -2147483648;
	mov.b32 	%r403, 1127219200;
	mov.b64 	%fd67, {%r402, %r403};
	sub.f64 	%fd68, %fd67, %fd11;
	fma.rn.f64 	%fd69, %fd68, 0d3FE62E42FEFA39EF, %fd51;
	fma.rn.f64 	%fd70, %fd68, 0dBFE62E42FEFA39EF, %fd69;
	sub.f64 	%fd71, %fd70, %fd51;
	sub.f64 	%fd72, %fd66, %fd71;
	fma.rn.f64 	%fd73, %fd68, 0d3C7ABC9E3B39803F, %fd72;
	add.f64 	%fd159, %fd69, %fd73;
	bra.uni 	$L__BB0_51;
$L__BB0_50:
	fma.rn.f64 	%fd42, %fd157, 0d7FF0000000000000, 0d7FF0000000000000;
	{
	.reg .b32 %temp; 
	mov.b64 	{%temp, %r394}, %fd157;
	}
	and.b32  	%r395, %r394, 2147483647;
	setp.eq.s32 	%p20, %r395, 0;
	selp.f64 	%fd159, 0dFFF0000000000000, %fd42, %p20;
$L__BB0_51:
	mul.f64 	%fd74, %fd159, 0d3FE0000000000000;
	cvt.rn.f32.s32 	%f53, %r128;
	abs.f32 	%f54, %f53;
	cvt.f64.f32 	%fd75, %f54;
	add.f64 	%fd76, %fd75, 0dBFE0000000000000;
	mul.f64 	%fd77, %fd76, %fd74;
	sub.f64 	%fd78, %fd77, %fd75;
	add.f64 	%fd79, %fd13, %fd77;
	add.f64 	%fd160, %fd78, %fd79;
	bra.uni 	$L__BB0_53;
$L__BB0_52:
	cvt.rn.f32.s32 	%f47, %r128;
	abs.f32 	%f48, %f47;
	cvt.f64.f32 	%fd33, %f48;
	cvt.rzi.s32.f64 	%r390, %fd33;
	mul.wide.s32 	%rd8, %r390, 8;
	add.s64 	%rd10, %rd9, %rd8;
	ld.const.f64 	%fd160, [%rd10+-8];
$L__BB0_53:
	mul.f32 	%f57, %f11, 0f3FA66666;
	cvt.rn.f32.f64 	%f58, %fd160;
	mul.f32 	%f59, %f9, %f5;
	sub.f32 	%f60, %f59, %f1;
	sub.f32 	%f61, %f60, %f58;
	cvt.f64.f32 	%fd80, %f61;
	mul.f64 	%fd81, %fd80, 0d3FF71547652B82FE;
	cvt.rn.f32.f64 	%f56, %fd81;
	// begin inline asm
	ex2.approx.f32.ftz %f55, %f56;
	// end inline asm
	mul.f32 	%f62, %f10, %f57;
	setp.geu.f32 	%p22, %f62, %f55;
	cvt.f64.f32 	%fd82, %f57;
	setp.ltu.f64 	%p23, %fd82, 0d3BC79CA10C924223;
	or.pred  	%p24, %p23, %p22;
	@%p24 bra 	$L__BB0_25;
	cvt.rzi.u32.f32 	%r582, %f9;
$L__BB0_55:
	ld.param.u64 	%rd22, [generate_map_param_0];
	cvt.rn.f32.u32 	%f76, %r582;
	cvt.rni.s32.f32 	%r514, %f76;
	cvta.to.global.u64 	%rd19, %rd22;
	mul.wide.s32 	%rd20, %r1, 4;
	add.s64 	%rd21, %rd19, %rd20;
	st.global.u32 	[%rd21], %r514;
$L__BB0_56:
	ret;

}
	// .globl	generate_arrival_times
.visible .entry generate_arrival_times(
	.param .u64 .ptr .align 1 generate_arrival_times_param_0,
	.param .f32 generate_arrival_times_param_1,
	.param .f32 generate_arrival_times_param_2,
	.param .u64 generate_arrival_times_param_3,
	.param .u32 generate_arrival_times_param_4
)
{
	.reg .pred 	%p<2>;
	.reg .b32 	%r<95>;
	.reg .b32 	%f<6>;
	.reg .b64 	%rd<6>;

	ld.param.u64 	%rd1, [generate_arrival_times_param_0];
	ld.param.f32 	%f1, [generate_arrival_times_param_1];
	ld.param.f32 	%f2, [generate_arrival_times_param_2];
	ld.param.u64 	%rd2, [generate_arrival_times_param_3];
	ld.param.u32 	%r2, [generate_arrival_times_param_4];
	mov.u32 	%r3, %ctaid.x;
	mov.u32 	%r4, %ntid.x;
	mov.u32 	%r5, %tid.x;
	mad.lo.s32 	%r1, %r3, %r4, %r5;
	setp.ge.s32 	%p1, %r1, %r2;
	@%p1 bra 	$L__BB1_2;
	cvta.to.global.u64 	%rd3, %rd1;
	cvt.u32.u64 	%r6, %rd2;
	{ .reg .b32 tmp; mov.b64 {tmp, %r7}, %rd2; }
	shr.s32 	%r8, %r1, 31;
	mov.b32 	%r9, 0;
	mov.b32 	%r10, -766435501;
	mul.hi.u32 	%r11, %r10, %r9;
	mov.b32 	%r12, -845247145;
	mul.hi.u32 	%r13, %r12, %r1;
	mul.lo.s32 	%r14, %r1, -845247145;
	xor.b32  	%r15, %r13, %r6;
	xor.b32  	%r16, %r8, %r11;
	xor.b32  	%r17, %r16, %r7;
	add.s32 	%r18, %r6, -1640531527;
	add.s32 	%r19, %r7, -1150833019;
	mul.hi.u32 	%r20, %r10, %r15;
	mul.lo.s32 	%r21, %r15, -766435501;
	mul.hi.u32 	%r22, %r12, %r17;
	mul.lo.s32 	%r23, %r17, -845247145;
	xor.b32  	%r24, %r14, %r22;
	xor.b32  	%r25, %r24, %r18;
	xor.b32  	%r26, %r20, %r19;
	add.s32 	%r27, %r6, 1013904242;
	add.s32 	%r28, %r7, 1993301258;
	mul.hi.u32 	%r29, %r10, %r25;
	mul.lo.s32 	%r30, %r25, -766435501;
	mul.hi.u32 	%r31, %r12, %r26;
	mul.lo.s32 	%r32, %r26, -845247145;
	xor.b32  	%r33, %r23, %r27;
	xor.b32  	%r34, %r33, %r31;
	xor.b32  	%r35, %r28, %r21;
	xor.b32  	%r36, %r35, %r29;
	add.s32 	%r37, %r6, -626627285;
	add.s32 	%r38, %r7, 842468239;
	mul.hi.u32 	%r39, %r10, %r34;
	mul.lo.s32 	%r40, %r34, -766435501;
	mul.hi.u32 	%r41, %r12, %r36;
	mul.lo.s32 	%r42, %r36, -845247145;
	xor.b32  	%r43, %r32, %r37;
	xor.b32  	%r44, %r43, %r41;
	xor.b32  	%r45, %r30, %r38;
	xor.b32  	%r46, %r45, %r39;
	add.s32 	%r47, %r6, 2027808484;
	add.s32 	%r48, %r7, -308364780;
	mul.hi.u32 	%r49, %r10, %r44;
	mul.lo.s32 	%r50, %r44, -766435501;
	mul.hi.u32 	%r51, %r12, %r46;
	mul.lo.s32 	%r52, %r46, -845247145;
	xor.b32  	%r53, %r42, %r47;
	xor.b32  	%r54, %r53, %r51;
	xor.b32  	%r55, %r40, %r48;
	xor.b32  	%r56, %r55, %r49;
	add.s32 	%r57, %r6, 387276957;
	add.s32 	%r58, %r7, -1459197799;
	mul.hi.u32 	%r59, %r10, %r54;
	mul.lo.s32 	%r60, %r54, -766435501;
	mul.hi.u32 	%r61, %r12, %r56;
	mul.lo.s32 	%r62, %r56, -845247145;
	xor.b32  	%r63, %r52, %r57;
	xor.b32  	%r64, %r63, %r61;
	xor.b32  	%r65, %r50, %r58;
	xor.b32  	%r66, %r65, %r59;
	add.s32 	%r67, %r6, -1253254570;
	add.s32 	%r68, %r7, 1684936478;
	mul.hi.u32 	%r69, %r10, %r64;
	mul.lo.s32 	%r70, %r64, -766435501;
	mul.hi.u32 	%r71, %r12, %r66;
	mul.lo.s32 	%r72, %r66, -845247145;
	xor.b32  	%r73, %r62, %r67;
	xor.b32  	%r74, %r73, %r71;
	xor.b32  	%r75, %r60, %r68;
	xor.b32  	%r76, %r75, %r69;
	add.s32 	%r77, %r6, 1401181199;
	add.s32 	%r78, %r7, 534103459;
	mul.hi.u32 	%r79, %r10, %r74;
	mul.lo.s32 	%r80, %r74, -766435501;
	mul.hi.u32 	%r81, %r12, %r76;
	xor.b32  	%r82, %r72, %r77;
	xor.b32  	%r83, %r82, %r81;
	xor.b32  	%r84, %r70, %r78;
	xor.b32  	%r85, %r84, %r79;
	add.s32 	%r86, %r7, -616729560;
	mul.hi.u32 	%r87, %r10, %r83;
	mul.lo.s32 	%r88, %r85, -845247145;
	xor.b32  	%r89, %r80, %r86;
	xor.b32  	%r90, %r89, %r87;
	add.s32 	%r91, %r6, -1879881855;
	mul.hi.u32 	%r92, %r12, %r90;
	xor.b32  	%r93, %r88, %r91;
	xor.b32  	%r94, %r93, %r92;
	cvt.rn.f32.u32 	%f3, %r94;
	fma.rn.f32 	%f4, %f3, 0f2F800000, 0f2F000000;
	fma.rn.f32 	%f5, %f2, %f4, %f1;
	mul.wide.s32 	%rd4, %r1, 4;
	add.s64 	%rd5, %rd3, %rd4;
	st.global.f32 	[%rd5], %f5;
$L__BB1_2:
	ret;

}
	// .globl	generate_ucell_ids
.visible .entry generate_ucell_ids(
	.param .u64 .ptr .align 1 generate_ucell_ids_param_0,
	.param .u64 .ptr .align 1 generate_ucell_ids_param_1,
	.param .u64 .ptr .align 1 generate_ucell_ids_param_2,
	.param .u32 generate_ucell_ids_param_3,
	.param .u64 generate_ucell_ids_param_4
)
{
	.reg .pred 	%p<4>;
	.reg .b32 	%r<103>;
	.reg .b32 	%f<5>;
	.reg .b64 	%rd<13>;

	ld.param.u64 	%rd3, [generate_ucell_ids_param_0];
	ld.param.u64 	%rd4, [generate_ucell_ids_param_1];
	ld.param.u64 	%rd5, [generate_ucell_ids_param_2];
	ld.param.u32 	%r26, [generate_ucell_ids_param_3];
	ld.param.u64 	%rd6, [generate_ucell_ids_param_4];
	mov.u32 	%r1, %ctaid.x;
	setp.ge.s32 	%p1, %r1, %r26;
	@%p1 bra 	$L__BB2_4;
	cvta.to.global.u64 	%rd7, %rd4;
	cvta.to.global.u64 	%rd8, %rd5;
	mul.wide.u32 	%rd9, %r1, 4;
	add.s64 	%rd1, %rd7, %rd9;
	add.s64 	%rd10, %rd8, %rd9;
	ld.global.u32 	%r27, [%rd10];
	ld.global.u32 	%r2, [%rd10+4];
	mov.u32 	%r28, %tid.x;
	add.s32 	%r102, %r27, %r28;
	setp.ge.s32 	%p2, %r102, %r2;
	@%p2 bra 	$L__BB2_4;
	ld.global.u32 	%r29, [%rd1];
	cvt.u32.u64 	%r4, %rd6;
	{ .reg .b32 tmp; mov.b64 {tmp, %r5}, %rd6; }
	mov.b32 	%r30, 0;
	mov.b32 	%r31, -766435501;
	mul.hi.u32 	%r6, %r31, %r30;
	add.s32 	%r7, %r4, -1640531527;
	add.s32 	%r8, %r5, -1150833019;
	add.s32 	%r9, %r4, 1013904242;
	add.s32 	%r10, %r5, 1993301258;
	add.s32 	%r11, %r4, -626627285;
	add.s32 	%r12, %r5, 842468239;
	add.s32 	%r13, %r4, 2027808484;
	add.s32 	%r14, %r5, -308364780;
	add.s32 	%r15, %r4, 387276957;
	add.s32 	%r16, %r5, -1459197799;
	add.s32 	%r17, %r4, -1253254570;
	add.s32 	%r18, %r5, 1684936478;
	add.s32 	%r19, %r4, 1401181199;
	add.s32 	%r20, %r5, 534103459;
	add.s32 	%r21, %r5, -616729560;
	add.s32 	%r22, %r4, -1879881855;
	cvt.rn.f32.s32 	%f1, %r29;
	mov.u32 	%r23, %ntid.x;
	cvta.to.global.u64 	%rd2, %rd3;
$L__BB2_3:
	shr.s32 	%r32, %r102, 31;
	mov.b32 	%r33, -845247145;
	mul.hi.u32 	%r34, %r33, %r102;
	mul.lo.s32 	%r35, %r102, -845247145;
	xor.b32  	%r36, %r34, %r4;
	xor.b32  	%r37, %r6, %r32;
	xor.b32  	%r38, %r37, %r5;
	mov.b32 	%r39, -766435501;
	mul.hi.u32 	%r40, %r39, %r36;
	mul.lo.s32 	%r41, %r36, -766435501;
	mul.hi.u32 	%r42, %r33, %r38;
	mul.lo.s32 	%r43, %r38, -845247145;
	xor.b32  	%r44, %r35, %r7;
	xor.b32  	%r45, %r44, %r42;
	xor.b32  	%r46, %r40, %r8;
	mul.hi.u32 	%r47, %r39, %r45;
	mul.lo.s32 	%r48, %r45, -766435501;
	mul.hi.u32 	%r49, %r33, %r46;
	mul.lo.s32 	%r50, %r46, -845247145;
	xor.b32  	%r51, %r43, %r9;
	xor.b32  	%r52, %r51, %r49;
	xor.b32  	%r53, %r41, %r10;
	xor.b32  	%r54, %r53, %r47;
	mul.hi.u32 	%r55, %r39, %r52;
	mul.lo.s32 	%r56, %r52, -766435501;
	mul.hi.u32 	%r57, %r33, %r54;
	mul.lo.s32 	%r58, %r54, -845247145;
	xor.b32  	%r59, %r50, %r11;
	xor.b32  	%r60, %r59, %r57;
	xor.b32  	%r61, %r48, %r12;
	xor.b32  	%r62, %r61, %r55;
	mul.hi.u32 	%r63, %r39, %r60;
	mul.lo.s32 	%r64, %r60, -766435501;
	mul.hi.u32 	%r65, %r33, %r62;
	mul.lo.s32 	%r66, %r62, -845247145;
	xor.b32  	%r67, %r58, %r13;
	xor.b32  	%r68, %r67, %r65;
	xor.b32  	%r69, %r56, %r14;
	xor.b32  	%r70, %r69, %r63;
	mul.hi.u32 	%r71, %r39, %r68;
	mul.lo.s32 	%r72, %r68, -766435501;
	mul.hi.u32 	%r73, %r33, %r70;
	mul.lo.s32 	%r74, %r70, -845247145;
	xor.b32  	%r75, %r66, %r15;
	xor.b32  	%r76, %r75, %r73;
	xor.b32  	%r77, %r64, %r16;
	xor.b32  	%r78, %r77, %r71;
	mul.hi.u32 	%r79, %r39, %r76;
	mul.lo.s32 	%r80, %r76, -766435501;
	mul.hi.u32 	%r81, %r33, %r78;
	mul.lo.s32 	%r82, %r78, -845247145;
	xor.b32  	%r83, %r74, %r17;
	xor.b32  	%r84, %r83, %r81;
	xor.b32  	%r85, %r72, %r18;
	xor.b32  	%r86, %r85, %r79;
	mul.hi.u32 	%r87, %r39, %r84;
	mul.lo.s32 	%r88, %r84, -766435501;
	mul.hi.u32 	%r89, %r33, %r86;
	xor.b32  	%r90, %r82, %r19;
	xor.b32  	%r91, %r90, %r89;
	xor.b32  	%r92, %r80, %r20;
	xor.b32  	%r93, %r92, %r87;
	mul.hi.u32 	%r94, %r39, %r91;
	mul.lo.s32 	%r95, %r93, -845247145;
	xor.b32  	%r96, %r88, %r21;
	xor.b32  	%r97, %r96, %r94;
	mul.hi.u32 	%r98, %r33, %r97;
	xor.b32  	%r99, %r95, %r22;
	xor.b32  	%r100, %r99, %r98;
	cvt.rn.f32.u32 	%f2, %r100;
	fma.rn.f32 	%f3, %f2, 0f2F800000, 0f2F000000;
	mul.f32 	%f4, %f3, %f1;
	cvt.rzi.s32.f32 	%r101, %f4;
	mul.wide.s32 	%rd11, %r102, 4;
	add.s64 	%rd12, %rd2, %rd11;
	st.global.u32 	[%rd12], %r101;
	add.s32 	%r102, %r102, %r23;
	setp.lt.s32 	%p3, %r102, %r2;
	@%p3 bra 	$L__BB2_3;
$L__BB2_4:
	ret;

}


// ===== COMPILED SASS (sm_100) =====

	.target	sm_100

	.elftype	@"ET_EXEC"


//--------------------- .note.nv.tkinfo           --------------------------
	.section	.note.nv.tkinfo,"",@"SHT_NOTE"
	.sectionflags	@"SHF_NOTE_NV_TKINFO"
	.tkinfo
        /*0018*/ 	.word	0x00000002
        /*0030*/ 	.string	""
        /*0030*/ 	.string	"ptxas"
        /*0030*/ 	.string	"Cuda compilation tools, release 13.0, V13.0.88"
        /*0030*/ 	.string	"Build cuda_13.0.r13.0/compiler.36424714_0"
        /*0030*/ 	.string	"-arch sm_100 -m 64 "



//--------------------- .note.nv.cuinfo           --------------------------
	.section	.note.nv.cuinfo,"",@"SHT_NOTE"
	.sectionflags	@"SHF_NOTE_NV_CUINFO"
        /*0018*/ 	.short	0x0002
        /*001a*/ 	.short	0x0064
        /*001c*/ 	.short	0x0082
	.zero		2


//--------------------- .nv.info                  --------------------------
	.section	.nv.info,"",@"SHT_CUDA_INFO"
	.align	4


	//----- nvinfo : EIATTR_REGCOUNT
	.align		4
        /*0000*/ 	.byte	0x04, 0x2f
        /*0002*/ 	.short	(.L_10 - .L_9)
	.align		4
.L_9:
        /*0004*/ 	.word	index@(generate_map)
        /*0008*/ 	.word	0x00000026


	//----- nvinfo : EIATTR_FRAME_SIZE
	.align		4
.L_10:
        /*000c*/ 	.byte	0x04, 0x11
        /*000e*/ 	.short	(.L_12 - .L_11)
	.align		4
.L_11:
        /*0010*/ 	.word	index@($__internal_1_$__cuda_sm20_dsqrt_rn_f64_mediumpath_v1)
        /*0014*/ 	.word	0x00000000


	//----- nvinfo : EIATTR_FRAME_SIZE
	.align		4
.L_12:
        /*0018*/ 	.byte	0x04, 0x11
        /*001a*/ 	.short	(.L_14 - .L_13)
	.align		4
.L_13:
        /*001c*/ 	.word	index@($__internal_0_$__cuda_sm20_dblrcp_rn_slowpath_v3)
        /*0020*/ 	.word	0x00000000


	//----- nvinfo : EIATTR_FRAME_SIZE
	.align		4
.L_14:
        /*0024*/ 	.byte	0x04, 0x11
        /*0026*/ 	.short	(.L_16 - .L_15)
	.align		4
.L_15:
        /*0028*/ 	.word	index@(generate_map)
        /*002c*/ 	.word	0x00000000


	//----- nvinfo : EIATTR_REGCOUNT
	.align		4
.L_16:
        /*0030*/ 	.byte	0x04, 0x2f
        /*0032*/ 	.short	(.L_18 - .L_17)
	.align		4
.L_17:
        /*0034*/ 	.word	index@(generate_arrival_times)
        /*0038*/ 	.word	0x0000000e


	//----- nvinfo : EIATTR_FRAME_SIZE
	.align		4
.L_18:
        /*003c*/ 	.byte	0x04, 0x11
        /*003e*/ 	.short	(.L_20 - .L_19)
	.align		4
.L_19:
        /*0040*/ 	.word	index@(generate_arrival_times)
        /*0044*/ 	.word	0x00000000


	//----- nvinfo : EIATTR_REGCOUNT
	.align		4
.L_20:
        /*0048*/ 	.byte	0x04, 0x2f
        /*004a*/ 	.short	(.L_22 - .L_21)
	.align		4
.L_21:
        /*004c*/ 	.word	index@(generate_ucell_ids)
        /*0050*/ 	.word	0x00000010


	//----- nvinfo : EIATTR_FRAME_SIZE
	.align		4
.L_22:
        /*0054*/ 	.byte	0x04, 0x11
        /*0056*/ 	.short	(.L_24 - .L_23)
	.align		4
.L_23:
        /*0058*/ 	.word	index@(generate_ucell_ids)
        /*005c*/ 	.word	0x00000000


	//----- nvinfo : EIATTR_MIN_STACK_SIZE
	.align		4
.L_24:
        /*0060*/ 	.byte	0x04, 0x12
        /*0062*/ 	.short	(.L_26 - .L_25)
	.align		4
.L_25:
        /*0064*/ 	.word	index@(generate_ucell_ids)
        /*0068*/ 	.word	0x00000000


	//----- nvinfo : EIATTR_MIN_STACK_SIZE
	.align		4
.L_26:
        /*006c*/ 	.byte	0x04, 0x12
        /*006e*/ 	.short	(.L_28 - .L_27)
	.align		4
.L_27:
        /*0070*/ 	.word	index@(generate_arrival_times)
        /*0074*/ 	.word	0x00000000


	//----- nvinfo : EIATTR_MIN_STACK_SIZE
	.align		4
.L_28:
        /*0078*/ 	.byte	0x04, 0x12
        /*007a*/ 	.short	(.L_30 - .L_29)
	.align		4
.L_29:
        /*007c*/ 	.word	index@(generate_map)
        /*0080*/ 	.word	0x00000000
.L_30:


//--------------------- .nv.compat                --------------------------
	.section	.nv.compat,"",@"SHT_CUDA_COMPAT_INFO"
	.align	4
        /*0000*/ 	.byte	0x02, 0x09, 0x00, 0x00, 0x02, 0x02, 0x01, 0x00, 0x02, 0x05, 0x05, 0x00, 0x03, 0x07, 0x01, 0x01
        /*0010*/ 	.byte	0x02, 0x03, 0x00, 0x00, 0x02, 0x06, 0x01, 0x00, 0x04, 0x0b, 0x08, 0x00, 0x01, 0x00, 0x00, 0x00
        /*0020*/ 	.byte	0x00, 0x00, 0x00, 0x00


//--------------------- .nv.info.generate_ucell_ids --------------------------
	.section	.nv.info.generate_ucell_ids,"",@"SHT_CUDA_INFO"
	.sectionflags	@""
	.align	4


	//----- nvinfo : EIATTR_CUDA_API_VERSION
	.align		4
        /*0000*/ 	.byte	0x04, 0x37
        /*0002*/ 	.short	(.L_32 - .L_31)
.L_31:
        /*0004*/ 	.word	0x00000082


	//----- nvinfo : EIATTR_KPARAM_INFO
	.align		4
.L_32:
        /*0008*/ 	.byte	0x04, 0x17
        /*000a*/ 	.short	(.L_34 - .L_33)
.L_33:
        /*000c*/ 	.word	0x00000000
        /*0010*/ 	.short	0x0004
        /*0012*/ 	.short	0x0020
        /*0014*/ 	.byte	0x00, 0xf0, 0x21, 0x00


	//----- nvinfo : EIATTR_KPARAM_INFO
	.align		4
.L_34:
        /*0018*/ 	.byte	0x04, 0x17
        /*001a*/ 	.short	(.L_36 - .L_35)
.L_35:
        /*001c*/ 	.word	0x00000000
        /*0020*/ 	.short	0x0003
        /*0022*/ 	.short	0x0018
        /*0024*/ 	.byte	0x00, 0xf0, 0x11, 0x00


	//----- nvinfo : EIATTR_KPARAM_INFO
	.align		4
.L_36:
        /*0028*/ 	.byte	0x04, 0x17
        /*002a*/ 	.short	(.L_38 - .L_37)
.L_37:
        /*002c*/ 	.word	0x00000000
        /*0030*/ 	.short	0x0002
        /*0032*/ 	.short	0x0010
        /*0034*/ 	.byte	0x00, 0xf5, 0x21, 0x00


	//----- nvinfo : EIATTR_KPARAM_INFO
	.align		4
.L_38:
        /*0038*/ 	.byte	0x04, 0x17
        /*003a*/ 	.short	(.L_40 - .L_39)
.L_39:
        /*003c*/ 	.word	0x00000000
        /*0040*/ 	.short	0x0001
        /*0042*/ 	.short	0x0008
        /*0044*/ 	.byte	0x00, 0xf5, 0x21, 0x00


	//----- nvinfo : EIATTR_KPARAM_INFO
	.align		4
.L_40:
        /*0048*/ 	.byte	0x04, 0x17
        /*004a*/ 	.short	(.L_42 - .L_41)
.L_41:
        /*004c*/ 	.word	0x00000000
        /*0050*/ 	.short	0x0000
        /*0052*/ 	.short	0x0000
        /*0054*/ 	.byte	0x00, 0xf5, 0x21, 0x00


	//----- nvinfo : EIATTR_SPARSE_MMA_MASK
	.align		4
.L_42:
        /*0058*/ 	.byte	0x03, 0x50
        /*005a*/ 	.short	0x0000


	//----- nvinfo : EIATTR_MAXREG_COUNT
	.align		4
        /*005c*/ 	.byte	0x03, 0x1b
        /*005e*/ 	.short	0x00ff


	//----- nvinfo : EIATTR_MERCURY_ISA_VERSION
	.align		4
        /*0060*/ 	.byte	0x03, 0x5f
        /*0062*/ 	.short	0x0101


	//----- nvinfo : EIATTR_VRC_CTA_INIT_COUNT
	.align		4
        /*0064*/ 	.byte	0x02, 0x4a
	.zero		1
	.zero		1


	//----- nvinfo : EIATTR_EXIT_INSTR_OFFSETS
	.align		4
        /*0068*/ 	.byte	0x04, 0x1c
        /*006a*/ 	.short	(.L_44 - .L_43)


	//   ....[0]....
.L_43:
        /*006c*/ 	.word	0x00000040


	//   ....[1]....
        /*0070*/ 	.word	0x000000f0


	//   ....[2]....
        /*0074*/ 	.word	0x00000570


	//----- nvinfo : EIATTR_CRS_STACK_SIZE
	.align		4
.L_44:
        /*0078*/ 	.byte	0x04, 0x1e
        /*007a*/ 	.short	(.L_46 - .L_45)
.L_45:
        /*007c*/ 	.word	0x00000000


	//----- nvinfo : EIATTR_CBANK_PARAM_SIZE
	.align		4
.L_46:
        /*0080*/ 	.byte	0x03, 0x19
        /*0082*/ 	.short	0x0028


	//----- nvinfo : EIATTR_PARAM_CBANK
	.align		4
        /*0084*/ 	.byte	0x04, 0x0a
        /*0086*/ 	.short	(.L_48 - .L_47)
	.align		4
.L_47:
        /*0088*/ 	.word	index@(.nv.constant0.generate_ucell_ids)
        /*008c*/ 	.short	0x0380
        /*008e*/ 	.short	0x0028


	//----- nvinfo : EIATTR_SW_WAR
	.align		4
.L_48:
        /*0090*/ 	.byte	0x04, 0x36
        /*0092*/ 	.short	(.L_50 - .L_49)
.L_49:
        /*0094*/ 	.word	0x00000008
.L_50:


//--------------------- .nv.info.generate_arrival_times --------------------------
	.section	.nv.info.generate_arrival_times,"",@"SHT_CUDA_INFO"
	.sectionflags	@""
	.align	4


	//----- nvinfo : EIATTR_CUDA_API_VERSION
	.align		4
        /*0000*/ 	.byte	0x04, 0x37
        /*0002*/ 	.short	(.L_52 - .L_51)
.L_51:
        /*0004*/ 	.word	0x00000082


	//----- nvinfo : EIATTR_KPARAM_INFO
	.align		4
.L_52:
        /*0008*/ 	.byte	0x04, 0x17
        /*000a*/ 	.short	(.L_54 - .L_53)
.L_53:
        /*000c*/ 	.word	0x00000000
        /*0010*/ 	.short	0x0004
        /*0012*/ 	.short	0x0018
        /*0014*/ 	.byte	0x00, 0xf0, 0x11, 0x00


	//----- nvinfo : EIATTR_KPARAM_INFO
	.align		4
.L_54:
        /*0018*/ 	.byte	0x04, 0x17
        /*001a*/ 	.short	(.L_56 - .L_55)
.L_55:
        /*001c*/ 	.word	0x00000000
        /*0020*/ 	.short	0x0003
        /*0022*/ 	.short	0x0010
        /*0024*/ 	.byte	0x00, 0xf0, 0x21, 0x00


	//----- nvinfo : EIATTR_KPARAM_INFO
	.align		4
.L_56:
        /*0028*/ 	.byte	0x04, 0x17
        /*002a*/ 	.short	(.L_58 - .L_57)
.L_57:
        /*002c*/ 	.word	0x00000000
        /*0030*/ 	.short	0x0002
        /*0032*/ 	.short	0x000c
        /*0034*/ 	.byte	0x00, 0xf0, 0x11, 0x00


	//----- nvinfo : EIATTR_KPARAM_INFO
	.align		4
.L_58:
        /*0038*/ 	.byte	0x04, 0x17
        /*003a*/ 	.short	(.L_60 - .L_59)
.L_59:
        /*003c*/ 	.word	0x00000000
        /*0040*/ 	.short	0x0001
        /*0042*/ 	.short	0x0008
        /*0044*/ 	.byte	0x00, 0xf0, 0x11, 0x00


	//----- nvinfo : EIATTR_KPARAM_INFO
	.align		4
.L_60:
        /*0048*/ 	.byte	0x04, 0x17
        /*004a*/ 	.short	(.L_62 - .L_61)
.L_61:
        /*004c*/ 	.word	0x00000000
        /*0050*/ 	.short	0x0000
        /*0052*/ 	.short	0x0000
        /*0054*/ 	.byte	0x00, 0xf5, 0x21, 0x00


	//----- nvinfo : EIATTR_SPARSE_MMA_MASK
	.align		4
.L_62:
        /*0058*/ 	.byte	0x03, 0x50
        /*005a*/ 	.short	0x0000


	//----- nvinfo : EIATTR_MAXREG_COUNT
	.align		4
        /*005c*/ 	.byte	0x03, 0x1b
        /*005e*/ 	.short	0x00ff


	//----- nvinfo : EIATTR_MERCURY_ISA_VERSION
	.align		4
        /*0060*/ 	.byte	0x03, 0x5f
        /*0062*/ 	.short	0x0101


	//----- nvinfo : EIATTR_VRC_CTA_INIT_COUNT
	.align		4
        /*0064*/ 	.byte	0x02, 0x4a
	.zero		1
	.zero		1


	//----- nvinfo : EIATTR_EXIT_INSTR_OFFSETS
	.align		4
        /*0068*/ 	.byte	0x04, 0x1c
        /*006a*/ 	.short	(.L_64 - .L_63)


	//   ....[0]....
.L_63:
        /*006c*/ 	.word	0x00000070


	//   ....[1]....
        /*0070*/ 	.word	0x00000470


	//----- nvinfo : EIATTR_CBANK_PARAM_SIZE
	.align		4
.L_64:
        /*0074*/ 	.byte	0x03, 0x19
        /*0076*/ 	.short	0x001c


	//----- nvinfo : EIATTR_PARAM_CBANK
	.align		4
        /*0078*/ 	.byte	0x04, 0x0a
        /*007a*/ 	.short	(.L_66 - .L_65)
	.align		4
.L_65:
        /*007c*/ 	.word	index@(.nv.constant0.generate_arrival_times)
        /*0080*/ 	.short	0x0380
        /*0082*/ 	.short	0x001c


	//----- nvinfo : EIATTR_SW_WAR
	.align		4
.L_66:
        /*0084*/ 	.byte	0x04, 0x36
        /*0086*/ 	.short	(.L_68 - .L_67)
.L_67:
        /*0088*/ 	.word	0x00000008
.L_68:


//--------------------- .nv.info.generate_map     --------------------------
	.section	.nv.info.generate_map,"",@"SHT_CUDA_INFO"
	.sectionflags	@""
	.align	4


	//----- nvinfo : EIATTR_CUDA_API_VERSION
	.align		4
        /*0000*/ 	.byte	0x04, 0x37
        /*0002*/ 	.short	(.L_70 - .L_69)
.L_69:
        /*0004*/ 	.word	0x00000082


	//----- nvinfo : EIATTR_KPARAM_INFO
	.align		4
.L_70:
        /*0008*/ 	.byte	0x04, 0x17
        /*000a*/ 	.short	(.L_72 - .L_71)
.L_71:
        /*000c*/ 	.word	0x00000000
        /*0010*/ 	.short	0x0003
        /*0012*/ 	.short	0x0018
        /*0014*/ 	.byte	0x00, 0xf0, 0x11, 0x00


	//----- nvinfo : EIATTR_KPARAM_INFO
	.align		4
.L_72:
        /*0018*/ 	.byte	0x04, 0x17
        /*001a*/ 	.short	(.L_74 - .L_73)
.L_73:
        /*001c*/ 	.word	0x00000000
        /*0020*/ 	.short	0x0002
        /*0022*/ 	.short	0x0010
        /*0024*/ 	.byte	0x00, 0xf0, 0x21, 0x00


	//----- nvinfo : EIATTR_KPARAM_INFO
	.align		4
.L_74:
        /*0028*/ 	.byte	0x04, 0x17
        /*002a*/ 	.short	(.L_76 - .L_75)
.L_75:
        /*002c*/ 	.word	0x00000000
        /*0030*/ 	.short	0x0001
        /*0032*/ 	.short	0x0008
        /*0034*/ 	.byte	0x00, 0xf5, 0x21, 0x00


	//----- nvinfo : EIATTR_KPARAM_INFO
	.align		4
.L_76:
        /*0038*/ 	.byte	0x04, 0x17
        /*003a*/ 	.short	(.L_78 - .L_77)
.L_77:
        /*003c*/ 	.word	0x00000000
        /*0040*/ 	.short	0x0000
        /*0042*/ 	.short	0x0000
        /*0044*/ 	.byte	0x00, 0xf5, 0x21, 0x00


	//----- nvinfo : EIATTR_SPARSE_MMA_MASK
	.align		4
.L_78:
        /*0048*/ 	.byte	0x03, 0x50
        /*004a*/ 	.short	0x0000


	//----- nvinfo : EIATTR_MAXREG_COUNT
	.align		4
        /*004c*/ 	.byte	0x03, 0x1b
        /*004e*/ 	.short	0x00ff


	//----- nvinfo : EIATTR_MERCURY_ISA_VERSION
	.align		4
        /*0050*/ 	.byte	0x03, 0x5f
        /*0052*/ 	.short	0x0101


	//----- nvinfo : EIATTR_VRC_CTA_INIT_COUNT
	.align		4
        /*0054*/ 	.byte	0x02, 0x4a
	.zero		1
	.zero		1


	//----- nvinfo : EIATTR_EXIT_INSTR_OFFSETS
	.align		4
        /*0058*/ 	.byte	0x04, 0x1c
        /*005a*/ 	.short	(.L_80 - .L_79)


	//   ....[0]....
.L_79:
        /*005c*/ 	.word	0x00000070


	//   ....[1]....
        /*0060*/ 	.word	0x000000c0


	//   ....[2]....
        /*0064*/ 	.word	0x00002fe0


	//----- nvinfo : EIATTR_CRS_STACK_SIZE
	.align		4
.L_80:
        /*0068*/ 	.byte	0x04, 0x1e
        /*006a*/ 	.short	(.L_82 - .L_81)
.L_81:
        /*006c*/ 	.word	0x00000000


	//----- nvinfo : EIATTR_CBANK_PARAM_SIZE
	.align		4
.L_82:
        /*0070*/ 	.byte	0x03, 0x19
        /*0072*/ 	.short	0x001c


	//----- nvinfo : EIATTR_PARAM_CBANK
	.align		4
        /*0074*/ 	.byte	0x04, 0x0a
        /*0076*/ 	.short	(.L_84 - .L_83)
	.align		4
.L_83:
        /*0078*/ 	.word	index@(.nv.constant0.generate_map)
        /*007c*/ 	.short	0x0380
        /*007e*/ 	.short	0x001c


	//----- nvinfo : EIATTR_SW_WAR
	.align		4
.L_84:
        /*0080*/ 	.byte	0x04, 0x36
        /*0082*/ 	.short	(.L_86 - .L_85)
.L_85:
        /*0084*/ 	.word	0x00000008
.L_86:


//--------------------- .nv.callgraph             --------------------------
	.section	.nv.callgraph,"",@"SHT_CUDA_CALLGRAPH"
	.align	4
	.sectionentsize	8
	.align		4
        /*0000*/ 	.word	0x00000000
	.align		4
        /*0004*/ 	.word	0xffffffff
	.align		4
        /*0008*/ 	.word	0x00000000
	.align		4
        /*000c*/ 	.word	0xfffffffe
	.align		4
        /*0010*/ 	.word	0x00000000
	.align		4
        /*0014*/ 	.word	0xfffffffd
	.align		4
        /*0018*/ 	.word	0x00000000
	.align		4
        /*001c*/ 	.word	0xfffffffc


//--------------------- .nv.constant4             --------------------------
	.section	.nv.constant4,"a",@progbits
	.align	8
	.align		8
.nv.constant4:
        /*0000*/ 	.dword	precalc_xorwow_matrix
	.align		8
        /*0008*/ 	.dword	precalc_xorwow_offset_matrix
	.align		8
        /*0010*/ 	.dword	mrg32k3aM1
	.align		8
        /*0018*/ 	.dword	mrg32k3aM2
	.align		8
        /*0020*/ 	.dword	mrg32k3aM1SubSeq
	.align		8
        /*0028*/ 	.dword	mrg32k3aM2SubSeq
	.align		8
        /*0030*/ 	.dword	mrg32k3aM1Seq
	.align		8
        /*0038*/ 	.dword	mrg32k3aM2Seq


//--------------------- .nv.constant3             --------------------------
	.section	.nv.constant3,"a",@progbits
	.align	8
.nv.constant3:
	.type		__cr_lgamma_table,@object
	.size		__cr_lgamma_table,(.L_8 - __cr_lgamma_table)
__cr_lgamma_table:
        /*0000*/ 	.byte	0x00, 0x00, 0x00, 0x00, 0x00, 0x00, 0x00, 0x00, 0x00, 0x00, 0x00, 0x00, 0x00, 0x00, 0x00, 0x00
        /*0010*/ 	.byte	0xef, 0x39, 0xfa, 0xfe, 0x42, 0x2e, 0xe6, 0x3f, 0x02, 0x20, 0x2a, 0xfa, 0x0b, 0xab, 0xfc, 0x3f
        /*0020*/ 	.byte	0xf9, 0x2c, 0x92, 0x7c, 0xa7, 0x6c, 0x09, 0x40, 0xc9, 0x79, 0x44, 0x3c, 0x64, 0x26, 0x13, 0x40
        /*0030*/ 	.byte	0xca, 0x01, 0xcf, 0x3a, 0x27, 0x51, 0x1a, 0x40, 0x30, 0xcc, 0x2d, 0xf3, 0xe1, 0x0c, 0x21, 0x40
        /*0040*/ 	.byte	0x0d, 0xb7, 0xfc, 0x82, 0x8e, 0x35, 0x25, 0x40
.L_8:


//--------------------- .text.generate_ucell_ids  --------------------------
	.section	.text.generate_ucell_ids,"ax",@progbits
	.align	128
        .global         generate_ucell_ids
        .type           generate_ucell_ids,@function
        .size           generate_ucell_ids,(.L_x_53 - generate_ucell_ids)
        .other          generate_ucell_ids,@"STO_CUDA_ENTRY STV_DEFAULT"
generate_ucell_ids:
.text.generate_ucell_ids:
[----:B------:R-:W-:Y:S01]  /*0000*/  LDC R1, c[0x0][0x37c] ;  /* 0x0000df00ff017b82 */ /* 0x000fe20000000800 */
[----:B------:R-:W0:Y:S01]  /*0010*/  S2R R9, SR_CTAID.X ;  /* 0x0000000000097919 */ /* 0x000e220000002500 */
[----:B------:R-:W0:Y:S02]  /*0020*/  LDCU UR4, c[0x0][0x398] ;  /* 0x00007300ff0477ac */ /* 0x000e240008000800 */
[----:B0-----:R-:W-:-:S13]  /*0030*/  ISETP.GE.AND P0, PT, R9, UR4, PT ;  /* 0x0000000409007c0c */ /* 0x001fda000bf06270 */
[----:B------:R-:W-:Y:S05]  /*0040*/  @P0 EXIT ;  /* 0x000000000000094d */ /* 0x000fea0003800000 */
[----:B------:R-:W0:Y:S01]  /*0050*/  LDC.64 R2, c[0x0][0x390] ;  /* 0x0000e400ff027b82 */ /* 0x000e220000000a00 */
[----:B------:R-:W1:Y:S01]  /*0060*/  LDCU.64 UR20, c[0x0][0x358] ;  /* 0x00006b00ff1477ac */ /* 0x000e620008000a00 */
[----:B------:R-:W2:Y:S06]  /*0070*/  S2R R7, SR_TID.X ;  /* 0x0000000000077919 */ /* 0x000eac0000002100 */
[----:B------:R-:W3:Y:S01]  /*0080*/  LDC.64 R4, c[0x0][0x388] ;  /* 0x0000e200ff047b82 */ /* 0x000ee20000000a00 */
[----:B0-----:R-:W-:-:S05]  /*0090*/  IMAD.WIDE.U32 R2, R9, 0x4, R2 ;  /* 0x0000000409027825 */ /* 0x001fca00078e0002 */
[----:B-1----:R-:W2:Y:S04]  /*00a0*/  LDG.E R6, desc[UR20][R2.64] ;  /* 0x0000001402067981 */ /* 0x002ea8000c1e1900 */
[----:B------:R-:W4:Y:S01]  /*00b0*/  LDG.E R0, desc[UR20][R2.64+0x4] ;  /* 0x0000041402007981 */ /* 0x000f22000c1e1900 */
[----:B---3--:R-:W-:-:S04]  /*00c0*/  IMAD.WIDE.U32 R4, R9, 0x4, R4 ;  /* 0x0000000409047825 */ /* 0x008fc800078e0004 */
[----:B--2---:R-:W-:-:S05]  /*00d0*/  IMAD.IADD R7, R6, 0x1, R7 ;  /* 0x0000000106077824 */ /* 0x004fca00078e0207 */
[----:B----4-:R-:W-:-:S13]  /*00e0*/  ISETP.GE.AND P0, PT, R7, R0, PT ;  /* 0x000000000700720c */ /* 0x010fda0003f06270 */
[----:B------:R-:W-:Y:S05]  /*00f0*/  @P0 EXIT ;  /* 0x000000000000094d */ /* 0x000fea0003800000 */
[----:B------:R0:W2:Y:S01]  /*0100*/  LDG.E R4, desc[UR20][R4.64] ;  /* 0x0000001404047981 */ /* 0x0000a2000c1e1900 */
[----:B------:R-:W1:Y:S01]  /*0110*/  LDC.64 R2, c[0x0][0x380] ;  /* 0x0000e000ff027b82 */ /* 0x000e620000000a00 */
[----:B------:R-:W3:Y:S01]  /*0120*/  LDCU.64 UR24, c[0x0][0x3a0] ;  /* 0x00007400ff1877ac */ /* 0x000ee20008000a00 */
[----:B------:R-:W-:Y:S01]  /*0130*/  BSSY.RECONVERGENT B0, `(.L_x_0) ;  /* 0x0000043000007945 */ /* 0x000fe20003800200 */
[----:B------:R-:W4:Y:S01]  /*0140*/  LDCU UR22, c[0x0][0x360] ;  /* 0x00006c00ff1677ac */ /* 0x000f220008000800 */
[----:B0-----:R-:W-:Y:S01]  /*0150*/  IMAD.MOV.U32 R5, RZ, RZ, R7 ;  /* 0x000000ffff057224 */ /* 0x001fe200078e0007 */
[----:B---3--:R-:W-:Y:S02]  /*0160*/  UIADD3 UR4, UPT, UPT, UR24, -0x61c88647, URZ ;  /* 0x9e3779b918047890 */ /* 0x008fe4000fffe0ff */
[----:B------:R-:W-:Y:S02]  /*0170*/  UIADD3 UR5, UPT, UPT, UR25, -0x4498517b, URZ ;  /* 0xbb67ae8519057890 */ /* 0x000fe4000fffe0ff */
[----:B------:R-:W-:-:S02]  /*0180*/  UIADD3 UR6, UPT, UPT, UR24, 0x3c6ef372, URZ ;  /* 0x3c6ef37218067890 */ /* 0x000fc4000fffe0ff */
[----:B------:R-:W-:Y:S02]  /*0190*/  UIADD3 UR7, UPT, UPT, UR25, 0x76cf5d0a, URZ ;  /* 0x76cf5d0a19077890 */ /* 0x000fe4000fffe0ff */
[----:B------:R-:W-:Y:S02]  /*01a0*/  UIADD3 UR8, UPT, UPT, UR24, -0x255992d5, URZ ;  /* 0xdaa66d2b18087890 */ /* 0x000fe4000fffe0ff */
[----:B------:R-:W-:Y:S02]  /*01b0*/  UIADD3 UR9, UPT, UPT, UR25, 0x32370b8f, URZ ;  /* 0x32370b8f19097890 */ /* 0x000fe4000fffe0ff */
[----:B------:R-:W-:Y:S02]  /*01c0*/  UIADD3 UR10, UPT, UPT, UR24, 0x78dde6e4, URZ ;  /* 0x78dde6e4180a7890 */ /* 0x000fe4000fffe0ff */
[----:B------:R-:W-:Y:S02]  /*01d0*/  UIADD3 UR11, UPT, UPT, UR25, -0x126145ec, URZ ;  /* 0xed9eba14190b7890 */ /* 0x000fe4000fffe0ff */
[----:B------:R-:W-:-:S02]  /*01e0*/  UIADD3 UR12, UPT, UPT, UR24, 0x1715609d, URZ ;  /* 0x1715609d180c7890 */ /* 0x000fc4000fffe0ff */
[----:B------:R-:W-:Y:S02]  /*01f0*/  UIADD3 UR13, UPT, UPT, UR25, -0x56f99767, URZ ;  /* 0xa9066899190d7890 */ /* 0x000fe4000fffe0ff */
[----:B------:R-:W-:Y:S02]  /*0200*/  UIADD3 UR14, UPT, UPT, UR24, -0x4ab325aa, URZ ;  /* 0xb54cda56180e7890 */ /* 0x000fe4000fffe0ff */
[----:B------:R-:W-:Y:S02]  /*0210*/  UIADD3 UR15, UPT, UPT, UR25, 0x646e171e, URZ ;  /* 0x646e171e190f7890 */ /* 0x000fe4000fffe0ff */
[----:B------:R-:W-:Y:S02]  /*0220*/  UIADD3 UR16, UPT, UPT, UR24, 0x5384540f, URZ ;  /* 0x5384540f18107890 */ /* 0x000fe4000fffe0ff */
[----:B------:R-:W-:Y:S02]  /*0230*/  UIADD3 UR17, UPT, UPT, UR25, 0x1fd5c5a3, URZ ;  /* 0x1fd5c5a319117890 */ /* 0x000fe4000fffe0ff */
[----:B------:R-:W-:-:S02]  /*0240*/  UIADD3 UR18, UPT, UPT, UR25, -0x24c28bd8, URZ ;  /* 0xdb3d742819127890 */ /* 0x000fc4000fffe0ff */
[----:B------:R-:W-:Y:S01]  /*0250*/  UIADD3 UR19, UPT, UPT, UR24, -0x700cb87f, URZ ;  /* 0x8ff3478118137890 */ /* 0x000fe2000fffe0ff */
[----:B-12-4-:R-:W-:-:S11]  /*0260*/  I2FP.F32.S32 R4, R4 ;  /* 0x0000000400047245 */ /* 0x016fd60000201400 */
.L_x_1:
[----:B0-----:R-:W-:-:S04]  /*0270*/  SHF.R.S32.HI R6, RZ, 0x1f, R5 ;  /* 0x0000001fff067819 */ /* 0x001fc80000011405 */
[----:B------:R-:W-:Y:S01]  /*0280*/  LOP3.LUT R10, R6, UR25, RZ, 0x3c, !PT ;  /* 0x00000019060a7c12 */ /* 0x000fe2000f8e3cff */
[----:B------:R-:W-:-:S04]  /*0290*/  IMAD.WIDE.U32 R6, R5, -0x326172a9, RZ ;  /* 0xcd9e8d5705067825 */ /* 0x000fc800078e00ff */
[----:B------:R-:W-:Y:S01]  /*02a0*/  IMAD.WIDE.U32 R10, R10, -0x326172a9, RZ ;  /* 0xcd9e8d570a0a7825 */ /* 0x000fe200078e00ff */
[----:B------:R-:W-:-:S04]  /*02b0*/  LOP3.LUT R8, R7, UR24, RZ, 0x3c, !PT ;  /* 0x0000001807087c12 */ /* 0x000fc8000f8e3cff */
[----:B------:R-:W-:Y:S01]  /*02c0*/  LOP3.LUT R6, R11, UR4, R6, 0x96, !PT ;  /* 0x000000040b067c12 */ /* 0x000fe2000f8e9606 */
[----:B------:R-:W-:-:S04]  /*02d0*/  IMAD.WIDE.U32 R8, R8, -0x2daee0ad, RZ ;  /* 0xd2511f5308087825 */ /* 0x000fc800078e00ff */
[----:B------:R-:W-:Y:S01]  /*02e0*/  IMAD.WIDE.U32 R6, R6, -0x2daee0ad, RZ ;  /* 0xd2511f5306067825 */ /* 0x000fe200078e00ff */
[----:B------:R-:W-:-:S04]  /*02f0*/  LOP3.LUT R12, R9, UR5, RZ, 0x3c, !PT ;  /* 0x00000005090c7c12 */ /* 0x000fc8000f8e3cff */
[----:B------:R-:W-:Y:S01]  /*0300*/  LOP3.LUT R8, R7, UR7, R8, 0x96, !PT ;  /* 0x0000000707087c12 */ /* 0x000fe2000f8e9608 */
[----:B------:R-:W-:-:S04]  /*0310*/  IMAD.WIDE.U32 R12, R12, -0x326172a9, RZ ;  /* 0xcd9e8d570c0c7825 */ /* 0x000fc800078e00ff */
[----:B------:R-:W-:Y:S01]  /*0320*/  IMAD.WIDE.U32 R8, R8, -0x326172a9, RZ ;  /* 0xcd9e8d5708087825 */ /* 0x000fe200078e00ff */
[----:B------:R-:W-:-:S04]  /*0330*/  LOP3.LUT R13, R13, UR6, R10, 0x96, !PT ;  /* 0x000000060d0d7c12 */ /* 0x000fc8000f8e960a */
        /* <DEDUP_REMOVED lines=14> */
[----:B------:R-:W-:Y:S01]  /*0420*/  IMAD.HI.U32 R7, R12, -0x326172a9, RZ ;  /* 0xcd9e8d570c077827 */ /* 0x000fe200078e00ff */
[----:B------:R-:W-:-:S04]  /*0430*/  LOP3.LUT R6, R11, UR14, R6, 0x96, !PT ;  /* 0x0000000e0b067c12 */ /* 0x000fc8000f8e9606 */
[----:B------:R-:W-:Y:S01]  /*0440*/  LOP3.LUT R10, R7, UR16, R10, 0x96, !PT ;  /* 0x00000010070a7c12 */ /* 0x000fe2000f8e960a */
[----:B------:R-:W-:-:S04]  /*0450*/  IMAD.WIDE.U32 R6, R6, -0x2daee0ad, RZ ;  /* 0xd2511f5306067825 */ /* 0x000fc800078e00ff */
[----:B------:R-:W-:Y:S01]  /*0460*/  IMAD.HI.U32 R9, R10, -0x2daee0ad, RZ ;  /* 0xd2511f530a097827 */ /* 0x000fe200078e00ff */
[----:B------:R-:W-:-:S03]  /*0470*/  LOP3.LUT R8, R7, UR17, R8, 0x96, !PT ;  /* 0x0000001107087c12 */ /* 0x000fc6000f8e9608 */
[----:B------:R-:W-:Y:S01]  /*0480*/  HFMA2 R7, -RZ, RZ, 0.1171875, 0 ;  /* 0x2f800000ff077431 */ /* 0x000fe200000001ff */
[----:B------:R-:W-:Y:S01]  /*0490*/  LOP3.LUT R9, R9, UR18, R6, 0x96, !PT ;  /* 0x0000001209097c12 */ /* 0x000fe2000f8e9606 */
[----:B------:R-:W-:-:S04]  /*04a0*/  IMAD R8, R8, -0x326172a9, RZ ;  /* 0xcd9e8d5708087824 */ /* 0x000fc800078e02ff */
[----:B------:R-:W-:-:S05]  /*04b0*/  IMAD.HI.U32 R9, R9, -0x326172a9, RZ ;  /* 0xcd9e8d5709097827 */ /* 0x000fca00078e00ff */
[----:B------:R-:W-:-:S04]  /*04c0*/  LOP3.LUT R8, R9, UR19, R8, 0x96, !PT ;  /* 0x0000001309087c12 */ /* 0x000fc8000f8e9608 */
[----:B------:R-:W-:-:S05]  /*04d0*/  I2FP.F32.U32 R8, R8 ;  /* 0x0000000800087245 */ /* 0x000fca0000201000 */
[----:B------:R-:W-:-:S04]  /*04e0*/  FFMA R7, R8, R7, 1.1641532182693481445e-10 ;  /* 0x2f00000008077423 */ /* 0x000fc80000000007 */
[----:B------:R-:W-:Y:S01]  /*04f0*/  FMUL R8, R4, R7 ;  /* 0x0000000704087220 */ /* 0x000fe20000400000 */
[C---:B------:R-:W-:Y:S01]  /*0500*/  IMAD.WIDE R6, R5.reuse, 0x4, R2 ;  /* 0x0000000405067825 */ /* 0x040fe200078e0202 */
[----:B------:R-:W-:Y:S02]  /*0510*/  IADD3 R5, PT, PT, R5, UR22, RZ ;  /* 0x0000001605057c10 */ /* 0x000fe4000fffe0ff */
[----:B------:R-:W0:Y:S02]  /*0520*/  F2I.TRUNC.NTZ R9, R8 ;  /* 0x0000000800097305 */ /* 0x000e24000020f100 */
[----:B------:R-:W-:Y:S01]  /*0530*/  ISETP.GE.AND P0, PT, R5, R0, PT ;  /* 0x000000000500720c */ /* 0x000fe20003f06270 */
[----:B0-----:R0:W-:-:S12]  /*0540*/  STG.E desc[UR20][R6.64], R9 ;  /* 0x0000000906007986 */ /* 0x0011d8000c101914 */
[----:B------:R-:W-:Y:S05]  /*0550*/  @!P0 BRA `(.L_x_1) ;  /* 0xfffffffc00448947 */ /* 0x000fea000383ffff */
[----:B------:R-:W-:Y:S05]  /*0560*/  BSYNC.RECONVERGENT B0 ;  /* 0x0000000000007941 */ /* 0x000fea0003800200 */
.L_x_0:
[----:B------:R-:W-:Y:S05]  /*0570*/  EXIT ;  /* 0x000000000000794d */ /* 0x000fea0003800000 */
.L_x_2:
[----:B------:R-:W-:-:S00]  /*0580*/  BRA `(.L_x_2) ;  /* 0xfffffffc00fc7947 */ /* 0x000fc0000383ffff */
[----:B------:R-:W-:-:S00]  /*0590*/  NOP ;  /* 0x0000000000007918 */ /* 0x000fc00000000000 */
        /* <DEDUP_REMOVED lines=14> */
.L_x_53:


//--------------------- .text.generate_arrival_times --------------------------
	.section	.text.generate_arrival_times,"ax",@progbits
	.align	128
        .global         generate_arrival_times
        .type           generate_arrival_times,@function
        .size           generate_arrival_times,(.L_x_54 - generate_arrival_times)
        .other          generate_arrival_times,@"STO_CUDA_ENTRY STV_DEFAULT"
generate_arrival_times:
.text.generate_arrival_times:
[----:B------:R-:W-:Y:S01]  /*0000*/  LDC R1, c[0x0][0x37c] ;  /* 0x0000df00ff017b82 */ /* 0x000fe20000000800 */
[----:B------:R-:W0:Y:S07]  /*0010*/  S2R R3, SR_TID.X ;  /* 0x0000000000037919 */ /* 0x000e2e0000002100 */
[----:B------:R-:W0:Y:S01]  /*0020*/  S2UR UR4, SR_CTAID.X ;  /* 0x00000000000479c3 */ /* 0x000e220000002500 */
[----:B------:R-:W1:Y:S07]  /*0030*/  LDCU UR5, c[0x0][0x398] ;  /* 0x00007300ff0577ac */ /* 0x000e6e0008000800 */
[----:B------:R-:W0:Y:S02]  /*0040*/  LDC R0, c[0x0][0x360] ;  /* 0x0000d800ff007b82 */ /* 0x000e240000000800 */
[----:B0-----:R-:W-:-:S05]  /*0050*/  IMAD R0, R0, UR4, R3 ;  /* 0x0000000400007c24 */ /* 0x001fca000f8e0203 */
[----:B-1----:R-:W-:-:S13]  /*0060*/  ISETP.GE.AND P0, PT, R0, UR5, PT ;  /* 0x0000000500007c0c */ /* 0x002fda000bf06270 */
[----:B------:R-:W-:Y:S05]  /*0070*/  @P0 EXIT ;  /* 0x000000000000094d */ /* 0x000fea0003800000 */
[----:B------:R-:W0:Y:S01]  /*0080*/  LDCU.64 UR6, c[0x0][0x390] ;  /* 0x00007200ff0677ac */ /* 0x000e220008000a00 */
[----:B------:R-:W-:Y:S01]  /*0090*/  SHF.R.S32.HI R2, RZ, 0x1f, R0 ;  /* 0x0000001fff027819 */ /* 0x000fe20000011400 */
[----:B------:R-:W1:Y:S03]  /*00a0*/  LDC.64 R10, c[0x0][0x388] ;  /* 0x0000e200ff0a7b82 */ /* 0x000e660000000a00 */
[----:B0-----:R-:W-:Y:S01]  /*00b0*/  LOP3.LUT R4, R2, UR7, RZ, 0x3c, !PT ;  /* 0x0000000702047c12 */ /* 0x001fe2000f8e3cff */
[----:B------:R-:W-:Y:S01]  /*00c0*/  IMAD.WIDE.U32 R2, R0, -0x326172a9, RZ ;  /* 0xcd9e8d5700027825 */ /* 0x000fe200078e00ff */
[----:B------:R-:W-:Y:S02]  /*00d0*/  UIADD3 UR4, UPT, UPT, UR6, -0x61c88647, URZ ;  /* 0x9e3779b906047890 */ /* 0x000fe4000fffe0ff */
[----:B------:R-:W-:Y:S01]  /*00e0*/  UIADD3 UR5, UPT, UPT, UR7, 0x76cf5d0a, URZ ;  /* 0x76cf5d0a07057890 */ /* 0x000fe2000fffe0ff */
[----:B------:R-:W-:Y:S01]  /*00f0*/  IMAD.WIDE.U32 R4, R4, -0x326172a9, RZ ;  /* 0xcd9e8d5704047825 */ /* 0x000fe200078e00ff */
[----:B------:R-:W-:-:S04]  /*0100*/  LOP3.LUT R3, R3, UR6, RZ, 0x3c, !PT ;  /* 0x0000000603037c12 */ /* 0x000fc8000f8e3cff */
[----:B------:R-:W-:Y:S01]  /*0110*/  LOP3.LUT R6, R2, UR4, R5, 0x96, !PT ;  /* 0x0000000402067c12 */ /* 0x000fe2000f8e9605 */
[----:B------:R-:W-:Y:S01]  /*0120*/  UIADD3 UR4, UPT, UPT, UR7, -0x4498517b, URZ ;  /* 0xbb67ae8507047890 */ /* 0x000fe2000fffe0ff */
[----:B------:R-:W-:-:S04]  /*0130*/  IMAD.WIDE.U32 R2, R3, -0x2daee0ad, RZ ;  /* 0xd2511f5303027825 */ /* 0x000fc800078e00ff */
[----:B------:R-:W-:Y:S01]  /*0140*/  IMAD.WIDE.U32 R6, R6, -0x2daee0ad, RZ ;  /* 0xd2511f5306067825 */ /* 0x000fe200078e00ff */
[----:B------:R-:W-:Y:S01]  /*0150*/  LOP3.LUT R3, R3, UR4, RZ, 0x3c, !PT ;  /* 0x0000000403037c12 */ /* 0x000fe2000f8e3cff */
[----:B------:R-:W-:-:S03]  /*0160*/  UIADD3 UR4, UPT, UPT, UR6, 0x3c6ef372, URZ ;  /* 0x3c6ef37206047890 */ /* 0x000fc6000fffe0ff */
[----:B------:R-:W-:Y:S01]  /*0170*/  LOP3.LUT R8, R7, UR5, R2, 0x96, !PT ;  /* 0x0000000507087c12 */ /* 0x000fe2000f8e9602 */
[----:B------:R-:W-:Y:S01]  /*0180*/  IMAD.WIDE.U32 R2, R3, -0x326172a9, RZ ;  /* 0xcd9e8d5703027825 */ /* 0x000fe200078e00ff */
[----:B------:R-:W-:-:S03]  /*0190*/  UIADD3 UR5, UPT, UPT, UR6, -0x255992d5, URZ ;  /* 0xdaa66d2b06057890 */ /* 0x000fc6000fffe0ff */
[----:B------:R-:W-:Y:S01]  /*01a0*/  IMAD.WIDE.U32 R8, R8, -0x326172a9, RZ ;  /* 0xcd9e8d5708087825 */ /* 0x000fe200078e00ff */
[----:B------:R-:W-:Y:S01]  /*01b0*/  LOP3.LUT R3, R3, UR4, R4, 0x96, !PT ;  /* 0x0000000403037c12 */ /* 0x000fe2000f8e9604 */
        /* <DEDUP_REMOVED lines=9> */
[----:B------:R-:W-:-:S03]  /*0250*/  UIADD3 UR5, UPT, UPT, UR6, 0x1715609d, URZ ;  /* 0x1715609d06057890 */ /* 0x000fc6000fffe0ff */
[----:B------:R-:W-:Y:S01]  /*0260*/  IMAD.WIDE.U32 R6, R6, -0x326172a9, RZ ;  /* 0xcd9e8d5706067825 */ /* 0x000fe200078e00ff */
[----:B------:R-:W-:Y:S01]  /*0270*/  LOP3.LUT R3, R3, UR4, R8, 0x96, !PT ;  /* 0x0000000403037c12 */ /* 0x000fe2000f8e9608 */
[----:B------:R-:W-:-:S03]  /*0280*/  UIADD3 UR4, UPT, UPT, UR7, -0x56f99767, URZ ;  /* 0xa906689907047890 */ /* 0x000fc6000fffe0ff */
[----:B------:R-:W-:Y:S01]  /*0290*/  LOP3.LUT R8, R7, UR5, R2, 0x96, !PT ;  /* 0x0000000507087c12 */ /* 0x000fe2000f8e9602 */
[----:B------:R-:W-:Y:S01]  /*02a0*/  IMAD.WIDE.U32 R2, R3, -0x2daee0ad, RZ ;  /* 0xd2511f5303027825 */ /* 0x000fe200078e00ff */
[----:B------:R-:W-:-:S03]  /*02b0*/  UIADD3 UR5, UPT, UPT, UR7, 0x646e171e, URZ ;  /* 0x646e171e07057890 */ /* 0x000fc6000fffe0ff */
[----:B------:R-:W-:Y:S01]  /*02c0*/  IMAD.WIDE.U32 R8, R8, -0x2daee0ad, RZ ;  /* 0xd2511f5308087825 */ /* 0x000fe200078e00ff */
[----:B------:R-:W-:Y:S01]  /*02d0*/  LOP3.LUT R3, R3, UR4, R4, 0x96, !PT ;  /* 0x0000000403037c12 */ /* 0x000fe2000f8e9604 */
[----:B------:R-:W-:-:S03]  /*02e0*/  UIADD3 UR4, UPT, UPT, UR6, -0x4ab325aa, URZ ;  /* 0xb54cda5606047890 */ /* 0x000fc6000fffe0ff */
[----:B------:R-:W-:Y:S01]  /*02f0*/  LOP3.LUT R4, R9, UR5, R2, 0x96, !PT ;  /* 0x0000000509047c12 */ /* 0x000fe2000f8e9602 */
[----:B------:R-:W-:Y:S01]  /*0300*/  UIADD3 UR5, UPT, UPT, UR6, 0x5384540f, URZ ;  /* 0x5384540f06057890 */ /* 0x000fe2000fffe0ff */
[----:B------:R-:W-:-:S04]  /*0310*/  IMAD.WIDE.U32 R2, R3, -0x326172a9, RZ ;  /* 0xcd9e8d5703027825 */ /* 0x000fc800078e00ff */
[----:B------:R-:W-:Y:S01]  /*0320*/  IMAD.HI.U32 R5, R4, -0x326172a9, RZ ;  /* 0xcd9e8d5704057827 */ /* 0x000fe200078e00ff */
[----:B------:R-:W-:Y:S01]  /*0330*/  LOP3.LUT R3, R3, UR4, R6, 0x96, !PT ;  /* 0x0000000403037c12 */ /* 0x000fe2000f8e9606 */
[----:B------:R-:W-:-:S03]  /*0340*/  UIADD3 UR4, UPT, UPT, UR7, -0x24c28bd8, URZ ;  /* 0xdb3d742807047890 */ /* 0x000fc6000fffe0ff */
[----:B------:R-:W-:Y:S01]  /*0350*/  LOP3.LUT R5, R5, UR5, R2, 0x96, !PT ;  /* 0x0000000505057c12 */ /* 0x000fe2000f8e9602 */
[----:B------:R-:W-:Y:S01]  /*0360*/  UIADD3 UR5, UPT, UPT, UR7, 0x1fd5c5a3, URZ ;  /* 0x1fd5c5a307057890 */ /* 0x000fe2000fffe0ff */
[----:B------:R-:W-:-:S04]  /*0370*/  IMAD.WIDE.U32 R2, R3, -0x2daee0ad, RZ ;  /* 0xd2511f5303027825 */ /* 0x000fc800078e00ff */
[----:B------:R-:W-:Y:S01]  /*0380*/  IMAD.HI.U32 R7, R5, -0x2daee0ad, RZ ;  /* 0xd2511f5305077827 */ /* 0x000fe200078e00ff */
[----:B------:R-:W-:Y:S01]  /*0390*/  LOP3.LUT R8, R3, UR5, R8, 0x96, !PT ;  /* 0x0000000503087c12 */ /* 0x000fe2000f8e9608 */
[----:B------:R-:W0:Y:S03]  /*03a0*/  LDC.64 R4, c[0x0][0x380] ;  /* 0x0000e000ff047b82 */ /* 0x000e260000000a00 */
[----:B------:R-:W-:Y:S01]  /*03b0*/  LOP3.LUT R7, R7, UR4, R2, 0x96, !PT ;  /* 0x0000000407077c12 */ /* 0x000fe2000f8e9602 */
[----:B------:R-:W-:Y:S01]  /*03c0*/  UIADD3 UR4, UPT, UPT, UR6, -0x700cb87f, URZ ;  /* 0x8ff3478106047890 */ /* 0x000fe2000fffe0ff */
[----:B------:R-:W-:Y:S02]  /*03d0*/  IMAD R8, R8, -0x326172a9, RZ ;  /* 0xcd9e8d5708087824 */ /* 0x000fe400078e02ff */
[----:B------:R-:W-:Y:S02]  /*03e0*/  HFMA2 R2, -RZ, RZ, 0.1171875, 0 ;  /* 0x2f800000ff027431 */ /* 0x000fe400000001ff */
[----:B------:R-:W-:-:S05]  /*03f0*/  IMAD.HI.U32 R7, R7, -0x326172a9, RZ ;  /* 0xcd9e8d5707077827 */ /* 0x000fca00078e00ff */
[----:B------:R-:W-:Y:S01]  /*0400*/  LOP3.LUT R7, R7, UR4, R8, 0x96, !PT ;  /* 0x0000000407077c12 */ /* 0x000fe2000f8e9608 */
[----:B------:R-:W2:Y:S03]  /*0410*/  LDCU.64 UR4, c[0x0][0x358] ;  /* 0x00006b00ff0477ac */ /* 0x000ea60008000a00 */
[----:B------:R-:W-:-:S05]  /*0420*/  I2FP.F32.U32 R7, R7 ;  /* 0x0000000700077245 */ /* 0x000fca0000201000 */
[----:B------:R-:W-:Y:S01]  /*0430*/  FFMA R7, R7, R2, 1.1641532182693481445e-10 ;  /* 0x2f00000007077423 */ /* 0x000fe20000000002 */
[----:B0-----:R-:W-:-:S04]  /*0440*/  IMAD.WIDE R2, R0, 0x4, R4 ;  /* 0x0000000400027825 */ /* 0x001fc800078e0204 */
[----:B-1----:R-:W-:-:S05]  /*0450*/  FFMA R7, R7, R11, R10 ;  /* 0x0000000b07077223 */ /* 0x002fca000000000a */
[----:B--2---:R-:W-:Y:S01]  /*0460*/  STG.E desc[UR4][R2.64], R7 ;  /* 0x0000000702007986 */ /* 0x004fe2000c101904 */
[----:B------:R-:W-:Y:S05]  /*0470*/  EXIT ;  /* 0x000000000000794d */ /* 0x000fea0003800000 */
.L_x_3:
        /* <DEDUP_REMOVED lines=16> */
.L_x_54:


//--------------------- .text.generate_map        --------------------------
	.section	.text.generate_map,"ax",@progbits
	.align	128
        .global         generate_map
        .type           generate_map,@function
        .size           generate_map,(.L_x_52 - generate_map)
        .other          generate_map,@"STO_CUDA_ENTRY STV_DEFAULT"
generate_map:
.text.generate_map:
[----:B------:R-:W-:Y:S01]  /*0000*/  LDC R1, c[0x0][0x37c] ;  /* 0x0000df00ff017b82 */ /* 0x000fe20000000800 */
[----:B------:R-:W0:Y:S07]  /*0010*/  S2R R3, SR_TID.X ;  /* 0x0000000000037919 */ /* 0x000e2e0000002100 */
[----:B------:R-:W0:Y:S01]  /*0020*/  S2UR UR4, SR_CTAID.X ;  /* 0x00000000000479c3 */ /* 0x000e220000002500 */
[----:B------:R-:W1:Y:S07]  /*0030*/  LDCU UR5, c[0x0][0x398] ;  /* 0x00007300ff0577ac */ /* 0x000e6e0008000800 */
[----:B------:R-:W0:Y:S02]  /*0040*/  LDC R0, c[0x0][0x360] ;  /* 0x0000d800ff007b82 */ /* 0x000e240000000800 */
[----:B0-----:R-:W-:-:S05]  /*0050*/  IMAD R0, R0, UR4, R3 ;  /* 0x0000000400007c24 */ /* 0x001fca000f8e0203 */
[----:B-1----:R-:W-:-:S13]  /*0060*/  ISETP.GT.AND P0, PT, R0, UR5, PT ;  /* 0x0000000500007c0c */ /* 0x002fda000bf04270 */
[----:B------:R-:W-:Y:S05]  /*0070*/  @P0 EXIT ;  /* 0x000000000000094d */ /* 0x000fea0003800000 */
[----:B------:R-:W-:Y:S01]  /*0080*/  ISETP.NE.AND P0, PT, R0, RZ, PT ;  /* 0x000000ff0000720c */ /* 0x000fe20003f05270 */
[----:B------:R-:W0:-:S12]  /*0090*/  LDCU.64 UR6, c[0x0][0x358] ;  /* 0x00006b00ff0677ac */ /* 0x000e180008000a00 */
[----:B------:R-:W0:Y:S02]  /*00a0*/  @!P0 LDC.64 R2, c[0x0][0x380] ;  /* 0x0000e000ff028b82 */ /* 0x000e240000000a00 */
[----:B0-----:R0:W-:Y:S01]  /*00b0*/  @!P0 STG.E desc[UR6][R2.64], RZ ;  /* 0x000000ff02008986 */ /* 0x0011e2000c101906 */
[----:B------:R-:W-:Y:S05]  /*00c0*/  @!P0 EXIT ;  /* 0x000000000000894d */ /* 0x000fea0003800000 */
[----:B------:R-:W1:Y:S01]  /*00d0*/  LDC.64 R4, c[0x0][0x388] ;  /* 0x0000e200ff047b82 */ /* 0x000e620000000a00 */
[----:B------:R-:W2:Y:S01]  /*00e0*/  LDCU.64 UR4, c[0x0][0x390] ;  /* 0x00007200ff0477ac */ /* 0x000ea20008000a00 */
[C---:B------:R-:W-:Y:S01]  /*00f0*/  IMAD.WIDE.U32 R6, R0.reuse, -0x326172a9, RZ ;  /* 0xcd9e8d5700067825 */ /* 0x040fe200078e00ff */
[----:B0-----:R-:W-:Y:S01]  /*0100*/  SHF.R.S32.HI R3, RZ, 0x1f, R0 ;  /* 0x0000001fff037819 */ /* 0x001fe20000011400 */
[----:B------:R-:W0:Y:S01]  /*0110*/  LDCU.64 UR8, c[0x0][0x390] ;  /* 0x00007200ff0877ac */ /* 0x000e220008000a00 */
[----:B------:R-:W3:Y:S01]  /*0120*/  LDCU.64 UR10, c[0x0][0x390] ;  /* 0x00007200ff0a77ac */ /* 0x000ee20008000a00 */
[----:B-1----:R-:W-:-:S05]  /*0130*/  IMAD.WIDE R4, R0, 0x4, R4 ;  /* 0x0000000400047825 */ /* 0x002fca00078e0204 */
[----:B------:R1:W4:Y:S01]  /*0140*/  LDG.E R2, desc[UR6][R4.64+-0x4] ;  /* 0xfffffc0604027981 */ /* 0x000322000c1e1900 */
[----:B--2---:R-:W-:Y:S01]  /*0150*/  LOP3.LUT R8, R7, UR4, RZ, 0x3c, !PT ;  /* 0x0000000407087c12 */ /* 0x004fe2000f8e3cff */
[----:B------:R-:W-:Y:S02]  /*0160*/  UIADD3 UR12, UPT, UPT, UR5, -0x4498517b, URZ ;  /* 0xbb67ae85050c7890 */ /* 0x000fe4000fffe0ff */
[----:B------:R-:W-:Y:S01]  /*0170*/  LOP3.LUT R10, R3, UR5, RZ, 0x3c, !PT ;  /* 0x00000005030a7c12 */ /* 0x000fe2000f8e3cff */
[----:B------:R-:W-:Y:S01]  /*0180*/  UIADD3 UR13, UPT, UPT, UR4, -0x61c88647, URZ ;  /* 0x9e3779b9040d7890 */ /* 0x000fe2000fffe0ff */
[----:B------:R-:W-:Y:S01]  /*0190*/  BSSY.RECONVERGENT B0, `(.L_x_4) ;  /* 0x00002df000007945 */ /* 0x000fe20003800200 */
[----:B------:R-:W-:Y:S01]  /*01a0*/  IMAD.WIDE.U32 R8, R8, -0x2daee0ad, RZ ;  /* 0xd2511f5308087825 */ /* 0x000fe200078e00ff */
[----:B------:R-:W-:Y:S02]  /*01b0*/  UIADD3 UR14, UPT, UPT, UR4, 0x3c6ef372, URZ ;  /* 0x3c6ef372040e7890 */ /* 0x000fe4000fffe0ff */
[----:B------:R-:W-:Y:S01]  /*01c0*/  UIADD3 UR15, UPT, UPT, UR5, 0x76cf5d0a, URZ ;  /* 0x76cf5d0a050f7890 */ /* 0x000fe2000fffe0ff */
[----:B------:R-:W-:Y:S01]  /*01d0*/  IMAD.WIDE.U32 R10, R10, -0x326172a9, RZ ;  /* 0xcd9e8d570a0a7825 */ /* 0x000fe200078e00ff */
[----:B------:R-:W-:Y:S01]  /*01e0*/  LOP3.LUT R7, R9, UR12, RZ, 0x3c, !PT ;  /* 0x0000000c09077c12 */ /* 0x000fe2000f8e3cff */
[----:B------:R-:W-:-:S02]  /*01f0*/  UIADD3 UR16, UPT, UPT, UR5, 0x32370b8f, URZ ;  /* 0x32370b8f05107890 */ /* 0x000fc4000fffe0ff */
[----:B------:R-:W-:Y:S01]  /*0200*/  UIADD3 UR17, UPT, UPT, UR4, -0x255992d5, URZ ;  /* 0xdaa66d2b04117890 */ /* 0x000fe2000fffe0ff */
[----:B-1----:R-:W-:Y:S01]  /*0210*/  LOP3.LUT R4, R6, UR13, R11, 0x96, !PT ;  /* 0x0000000d06047c12 */ /* 0x002fe2000f8e960b */
[----:B------:R-:W-:Y:S01]  /*0220*/  IMAD.WIDE.U32 R6, R7, -0x326172a9, RZ ;  /* 0xcd9e8d5707067825 */ /* 0x000fe200078e00ff */
[----:B------:R-:W-:Y:S02]  /*0230*/  UIADD3 UR18, UPT, UPT, UR4, 0x78dde6e4, URZ ;  /* 0x78dde6e404127890 */ /* 0x000fe4000fffe0ff */
[----:B------:R-:W-:Y:S01]  /*0240*/  UIADD3 UR19, UPT, UPT, UR5, -0x126145ec, URZ ;  /* 0xed9eba1405137890 */ /* 0x000fe2000fffe0ff */
[----:B------:R-:W-:Y:S01]  /*0250*/  IMAD.WIDE.U32 R4, R4, -0x2daee0ad, RZ ;  /* 0xd2511f5304047825 */ /* 0x000fe200078e00ff */
[----:B------:R-:W-:Y:S01]  /*0260*/  LOP3.LUT R9, R10, UR14, R7, 0x96, !PT ;  /* 0x0000000e0a097c12 */ /* 0x000fe2000f8e9607 */
[----:B------:R-:W-:Y:S02]  /*0270*/  UIADD3 UR20, UPT, UPT, UR5, -0x56f99767, URZ ;  /* 0xa906689905147890 */ /* 0x000fe4000fffe0ff */
[----:B------:R-:W-:Y:S01]  /*0280*/  UIADD3 UR21, UPT, UPT, UR4, 0x1715609d, URZ ;  /* 0x1715609d04157890 */ /* 0x000fe2000fffe0ff */
[----:B------:R-:W-:Y:S01]  /*0290*/  LOP3.LUT R10, R8, UR15, R5, 0x96, !PT ;  /* 0x0000000f080a7c12 */ /* 0x000fe2000f8e9605 */
[----:B------:R-:W-:Y:S01]  /*02a0*/  IMAD.WIDE.U32 R8, R9, -0x2daee0ad, RZ ;  /* 0xd2511f5309087825 */ /* 0x000fe200078e00ff */
[----:B------:R-:W-:-:S02]  /*02b0*/  UIADD3 UR22, UPT, UPT, UR4, -0x4ab325aa, URZ ;  /* 0xb54cda5604167890 */ /* 0x000fc4000fffe0ff */
[----:B------:R-:W-:Y:S01]  /*02c0*/  UIADD3 UR23, UPT, UPT, UR5, 0x646e171e, URZ ;  /* 0x646e171e05177890 */ /* 0x000fe2000fffe0ff */
[----:B------:R-:W-:Y:S01]  /*02d0*/  IMAD.WIDE.U32 R10, R10, -0x326172a9, RZ ;  /* 0xcd9e8d570a0a7825 */ /* 0x000fe200078e00ff */
[----:B------:R-:W-:Y:S01]  /*02e0*/  LOP3.LUT R7, R4, UR16, R9, 0x96, !PT ;  /* 0x0000001004077c12 */ /* 0x000fe2000f8e9609 */
[----:B------:R-:W-:Y:S02]  /*02f0*/  UIADD3 UR24, UPT, UPT, UR5, 0x1fd5c5a3, URZ ;  /* 0x1fd5c5a305187890 */ /* 0x000fe4000fffe0ff */
[----:B------:R-:W-:Y:S01]  /*0300*/  UIADD3 UR25, UPT, UPT, UR4, 0x5384540f, URZ ;  /* 0x5384540f04197890 */ /* 0x000fe2000fffe0ff */
[----:B------:R-:W-:Y:S01]  /*0310*/  LOP3.LUT R4, R6, UR17, R11, 0x96, !PT ;  /* 0x0000001106047c12 */ /* 0x000fe2000f8e960b */
[----:B------:R-:W-:Y:S01]  /*0320*/  IMAD.WIDE.U32 R6, R7, -0x326172a9, RZ ;  /* 0xcd9e8d5707067825 */ /* 0x000fe200078e00ff */
[----:B------:R-:W-:Y:S02]  /*0330*/  UIADD3 UR26, UPT, UPT, UR4, -0xe443238, URZ ;  /* 0xf1bbcdc8041a7890 */ /* 0x000fe4000fffe0ff */
[----:B------:R-:W-:Y:S01]  /*0340*/  UIADD3 UR27, UPT, UPT, UR5, -0x24c28bd8, URZ ;  /* 0xdb3d7428051b7890 */ /* 0x000fe2000fffe0ff */
[----:B------:R-:W-:Y:S01]  /*0350*/  IMAD.WIDE.U32 R4, R4, -0x2daee0ad, RZ ;  /* 0xd2511f5304047825 */ /* 0x000fe200078e00ff */
[----:B------:R-:W-:Y:S01]  /*0360*/  LOP3.LUT R9, R10, UR18, R7, 0x96, !PT ;  /* 0x000000120a097c12 */ /* 0x000fe2000f8e9607 */
[----:B------:R-:W-:-:S02]  /*0370*/  UIADD3 UR4, UPT, UPT, UR4, -0x700cb87f, URZ ;  /* 0x8ff3478104047890 */ /* 0x000fc4000fffe0ff */
[----:B------:R-:W-:Y:S01]  /*0380*/  UIADD3 UR5, UPT, UPT, UR5, -0x695add53, URZ ;  /* 0x96a522ad05057890 */ /* 0x000fe2000fffe0ff */
        /* <DEDUP_REMOVED lines=20> */
[----:B------:R-:W-:Y:S02]  /*04d0*/  LOP3.LUT R5, R12, UR4, R9, 0x96, !PT ;  /* 0x000000040c057c12 */ /* 0x000fe4000f8e9609 */
[----:B----4-:R-:W-:-:S13]  /*04e0*/  FSETP.GEU.AND P0, PT, R2, 64, PT ;  /* 0x428000000200780b */ /* 0x010fda0003f0e000 */
[----:B0--3--:R-:W-:Y:S05]  /*04f0*/  @P0 BRA `(.L_x_5) ;  /* 0x0000000400840947 */ /* 0x009fea0003800000 */
[----:B------:R-:W-:Y:S01]  /*0500*/  IMAD.MOV.U32 R7, RZ, RZ, 0x3bbb989d ;  /* 0x3bbb989dff077424 */ /* 0x000fe200078e00ff */
[----:B------:R-:W-:Y:S01]  /*0510*/  BSSY.RECONVERGENT B1, `(.L_x_6) ;  /* 0x000005e000017945 */ /* 0x000fe20003800200 */
[----:B------:R-:W-:Y:S01]  /*0520*/  IMAD.MOV.U32 R10, RZ, RZ, 0x437c0000 ;  /* 0x437c0000ff0a7424 */ /* 0x000fe200078e00ff */
[----:B------:R-:W-:Y:S01]  /*0530*/  CS2R R12, SRZ ;  /* 0x00000000000c7805 */ /* 0x000fe2000001ff00 */
[----:B------:R-:W-:-:S04]  /*0540*/  FFMA.SAT R7, R2, R7, 0.5 ;  /* 0x3f00000002077423 */ /* 0x000fc80000002007 */
[----:B------:R-:W-:-:S04]  /*0550*/  FFMA.RM R7, R7, R10, 12582913 ;  /* 0x4b40000107077423 */ /* 0x000fc8000000400a */
[C---:B------:R-:W-:Y:S01]  /*0560*/  FADD R9, R7.reuse, -12583039 ;  /* 0xcb40007f07097421 */ /* 0x040fe20000000000 */
[----:B------:R-:W-:-:S03]  /*0570*/  SHF.L.U32 R7, R7, 0x17, RZ ;  /* 0x0000001707077819 */ /* 0x000fc600000006ff */
[----:B------:R-:W-:-:S04]  /*0580*/  FFMA R9, R2, 1.4426950216293334961, -R9 ;  /* 0x3fb8aa3b02097823 */ /* 0x000fc80000000809 */
[----:B------:R-:W-:Y:S01]  /*0590*/  FFMA R11, R2, 1.925963033500011079e-08, R9 ;  /* 0x32a57060020b7823 */ /* 0x000fe20000000009 */
[----:B------:R-:W-:Y:S02]  /*05a0*/  IMAD.MOV.U32 R2, RZ, RZ, R0 ;  /* 0x000000ffff027224 */ /* 0x000fe400078e0000 */
[----:B------:R-:W-:Y:S01]  /*05b0*/  IMAD.MOV.U32 R9, RZ, RZ, RZ ;  /* 0x000000ffff097224 */ /* 0x000fe200078e00ff */
[----:B------:R-:W0:Y:S02]  /*05c0*/  MUFU.EX2 R10, R11 ;  /* 0x0000000b000a7308 */ /* 0x000e240000000800 */
[----:B0-----:R-:W-:Y:S01]  /*05d0*/  FMUL R7, R7, R10 ;  /* 0x0000000a07077220 */ /* 0x001fe20000400000 */
[----:B------:R-:W-:-:S07]  /*05e0*/  HFMA2 R10, -RZ, RZ, 0, 0 ;  /* 0x00000000ff0a7431 */ /* 0x000fce00000001ff */
.L_x_12:
[----:B------:R-:W-:Y:S01]  /*05f0*/  ISETP.NE.AND P0, PT, R12, 0x1, PT ;  /* 0x000000010c00780c */ /* 0x000fe20003f05270 */
[----:B------:R-:W-:Y:S01]  /*0600*/  BSSY.RECONVERGENT B2, `(.L_x_7) ;  /* 0x0000047000027945 */ /* 0x000fe20003800200 */
[----:B------:R-:W-:Y:S01]  /*0610*/  IMAD.MOV.U32 R28, RZ, RZ, R13 ;  /* 0x000000ffff1c7224 */ /* 0x000fe200078e000d */
[----:B------:R-:W-:Y:S01]  /*0620*/  MOV R11, R8 ;  /* 0x00000008000b7202 */ /* 0x000fe20000000f00 */
[----:B------:R-:W-:Y:S02]  /*0630*/  IMAD.MOV.U32 R13, RZ, RZ, R12 ;  /* 0x000000ffff0d7224 */ /* 0x000fe400078e000c */
[----:B------:R-:W-:-:S07]  /*0640*/  IMAD.MOV.U32 R12, RZ, RZ, 0x2 ;  /* 0x00000002ff0c7424 */ /* 0x000fce00078e00ff */
[----:B------:R-:W-:Y:S05]  /*0650*/  @!P0 BRA `(.L_x_8) ;  /* 0x0000000400048947 */ /* 0x000fea0003800000 */
[----:B------:R-:W-:-:S13]  /*0660*/  ISETP.NE.AND P0, PT, R13, 0x3, PT ;  /* 0x000000030d00780c */ /* 0x000fda0003f05270 */
[----:B------:R-:W-:Y:S05]  /*0670*/  @!P0 BRA `(.L_x_9) ;  /* 0x0000000000188947 */ /* 0x000fea0003800000 */
[----:B------:R-:W-:-:S13]  /*0680*/  ISETP.NE.AND P0, PT, R13, 0x2, PT ;  /* 0x000000020d00780c */ /* 0x000fda0003f05270 */
[----:B------:R-:W-:Y:S01]  /*0690*/  @!P0 IMAD.MOV.U32 R12, RZ, RZ, 0x3 ;  /* 0x00000003ff0c8424 */ /* 0x000fe200078e00ff */
[----:B------:R-:W-:Y:S01]  /*06a0*/  @!P0 MOV R11, R4 ;  /* 0x00000004000b8202 */ /* 0x000fe20000000f00 */
[----:B------:R-:W-:Y:S02]  /*06b0*/  @P0 VIADD R12, R13, 0x1 ;  /* 0x000000010d0c0836 */ /* 0x000fe40000000000 */
[----:B------:R-:W-:Y:S01]  /*06c0*/  @P0 IMAD.MOV.U32 R11, RZ, RZ, R5 ;  /* 0x000000ffff0b0224 */ /* 0x000fe200078e0005 */
[----:B------:R-:W-:Y:S06]  /*06d0*/  BRA `(.L_x_8) ;  /* 0x0000000000e47947 */ /* 0x000fec0003800000 */
.L_x_9:
[----:B------:R-:W-:Y:S01]  /*06e0*/  IADD3 R10, PT, PT, R10, 0x1, RZ ;  /* 0x000000010a0a7810 */ /* 0x000fe20007ffe0ff */
[----:B------:R-:W-:Y:S03]  /*06f0*/  BSSY.RECONVERGENT B3, `(.L_x_10) ;  /* 0x000000c000037945 */ /* 0x000fe60003800200 */
[C---:B------:R-:W-:Y:S01]  /*0700*/  ISETP.NE.AND P0, PT, R10.reuse, RZ, PT ;  /* 0x000000ff0a00720c */ /* 0x040fe20003f05270 */
[----:B------:R-:W-:-:S12]  /*0710*/  IMAD.WIDE.U32 R4, R10, -0x2daee0ad, RZ ;  /* 0xd2511f530a047825 */ /* 0x000fd800078e00ff */
[----:B------:R-:W-:Y:S05]  /*0720*/  @P0 BRA `(.L_x_11) ;  /* 0x0000000000200947 */ /* 0x000fea0003800000 */
[----:B------:R-:W-:-:S05]  /*0730*/  VIADD R9, R9, 0x1 ;  /* 0x0000000109097836 */ /* 0x000fca0000000000 */
[----:B------:R-:W-:-:S13]  /*0740*/  ISETP.NE.AND P0, PT, R9, RZ, PT ;  /* 0x000000ff0900720c */ /* 0x000fda0003f05270 */
[----:B------:R-:W-:Y:S01]  /*0750*/  @!P0 VIADD R2, R2, 0x1 ;  /* 0x0000000102028836 */ /* 0x000fe20000000000 */
[----:B------:R-:W-:Y:S01]  /*0760*/  @!P0 IADD3 R8, PT, PT, R3, 0x1, RZ ;  /* 0x0000000103088810 */ /* 0x000fe20007ffe0ff */
[----:B------:R-:W-:-:S03]  /*0770*/  @!P0 IMAD.MOV.U32 R9, RZ, RZ, RZ ;  /* 0x000000ffff098224 */ /* 0x000fc600078e00ff */
[----:B------:R-:W-:-:S13]  /*0780*/  ISETP.NE.AND P1, PT, R2, RZ, !P0 ;  /* 0x000000ff0200720c */ /* 0x000fda0004725270 */
[----:B------:R-:W-:-:S05]  /*0790*/  @P1 IMAD.MOV R8, RZ, RZ, R3 ;  /* 0x000000ffff081224 */ /* 0x000fca00078e0203 */
[----:B------:R-:W-:-:S07]  /*07a0*/  @!P0 MOV R3, R8 ;  /* 0x0000000800038202 */ /* 0x000fce0000000f00 */
.L_x_11:
[----:B------:R-:W-:Y:S05]  /*07b0*/  BSYNC.RECONVERGENT B3 ;  /* 0x0000000000037941 */ /* 0x000fea0003800200 */
.L_x_10:
[----:B------:R-:W-:Y:S01]  /*07c0*/  IMAD.WIDE.U32 R12, R2, -0x326172a9, RZ ;  /* 0xcd9e8d57020c7825 */ /* 0x000fe200078e00ff */
[----:B------:R-:W-:-:S03]  /*07d0*/  LOP3.LUT R16, R3, UR11, R5, 0x96, !PT ;  /* 0x0000000b03107c12 */ /* 0x000fc6000f8e9605 */
[----:B------:R-:W-:Y:S01]  /*07e0*/  IMAD.MOV.U32 R11, RZ, RZ, R6 ;  /* 0x000000ffff0b7224 */ /* 0x000fe200078e0006 */
        /* <DEDUP_REMOVED lines=35> */
[----:B------:R-:W-:-:S03]  /*0a20*/  LOP3.LUT R5, R12, UR4, R17, 0x96, !PT ;  /* 0x000000040c057c12 */ /* 0x000fc6000f8e9611 */
[----:B------:R-:W-:Y:S01]  /*0a30*/  IMAD.MOV.U32 R8, RZ, RZ, R16 ;  /* 0x000000ffff087224 */ /* 0x000fe200078e0010 */
[----:B------:R-:W-:Y:S01]  /*0a40*/  LOP3.LUT R4, R4, UR5, R15, 0x96, !PT ;  /* 0x0000000504047c12 */ /* 0x000fe2000f8e960f */
[----:B------:R-:W-:Y:S01]  /*0a50*/  IMAD.MOV.U32 R12, RZ, RZ, RZ ;  /* 0x000000ffff0c7224 */ /* 0x000fe200078e00ff */
[----:B------:R-:W-:-:S07]  /*0a60*/  MOV R6, R14 ;  /* 0x0000000e00067202 */ /* 0x000fce0000000f00 */
.L_x_8:
[----:B------:R-:W-:Y:S05]  /*0a70*/  BSYNC.RECONVERGENT B2 ;  /* 0x0000000000027941 */ /* 0x000fea0003800200 */
.L_x_7:
[----:B------:R-:W-:Y:S01]  /*0a80*/  I2FP.F32.U32 R11, R11 ;  /* 0x0000000b000b7245 */ /* 0x000fe20000201000 */
[----:B------:R-:W-:Y:S01]  /*0a90*/  IMAD.MOV.U32 R14, RZ, RZ, 0x2f800000 ;  /* 0x2f800000ff0e7424 */ /* 0x000fe200078e00ff */
[----:B------:R-:W-:-:S03]  /*0aa0*/  IADD3 R13, PT, PT, R28, 0x1, RZ ;  /* 0x000000011c0d7810 */ /* 0x000fc60007ffe0ff */
[----:B------:R-:W-:-:S04]  /*0ab0*/  FFMA R14, R11, R14, 1.1641532182693481445e-10 ;  /* 0x2f0000000b0e7423 */ /* 0x000fc8000000000e */
[----:B------:R-:W-:-:S05]  /*0ac0*/  FMUL R7, R14, R7 ;  /* 0x000000070e077220 */ /* 0x000fca0000400000 */
[----:B------:R-:W-:-:S13]  /*0ad0*/  FSETP.GT.AND P0, PT, R7, 1, PT ;  /* 0x3f8000000700780b */ /* 0x000fda0003f04000 */
[----:B------:R-:W-:Y:S05]  /*0ae0*/  @P0 BRA `(.L_x_12) ;  /* 0xfffffff800c00947 */ /* 0x000fea000383ffff */
[----:B------:R-:W-:Y:S05]  /*0af0*/  BSYNC.RECONVERGENT B1 ;  /* 0x0000000000017941 */ /* 0x000fea0003800200 */
.L_x_6:
[----:B------:R-:W-:Y:S05]  /*0b00*/  BRA `(.L_x_13) ;  /* 0x00000024001c7947 */ /* 0x000fea0003800000 */
.L_x_5:
[----:B------:R-:W-:-:S13]  /*0b10*/  FSETP.GT.AND P0, PT, R2, 4000, PT ;  /* 0x457a00000200780b */ /* 0x000fda0003f04000 */
[----:B------:R-:W-:Y:S05]  /*0b20*/  @!P0 BRA `(.L_x_14) ;  /* 0x0000000c00788947 */ /* 0x000fea0003800000 */
[----:B------:R-:W-:-:S04]  /*0b30*/  IMAD.WIDE.U32 R8, R8, 0x200000, RZ ;  /* 0x0020000008087825 */ /* 0x000fc800078e00ff */
[----:B------:R-:W-:Y:S01]  /*0b40*/  HFMA2 R17, -RZ, RZ, 1.15625, 0 ;  /* 0x3ca00000ff117431 */ /* 0x000fe200000001ff */
[----:B------:R-:W-:Y:S01]  /*0b50*/  BSSY.RECONVERGENT B1, `(.L_x_15) ;  /* 0x000005d000017945 */ /* 0x000fe20003800200 */
[----:B------:R-:W-:Y:S01]  /*0b60*/  IMAD.MOV.U32 R13, RZ, RZ, R9 ;  /* 0x000000ffff0d7224 */ /* 0x000fe200078e0009 */
[----:B------:R-:W-:Y:S01]  /*0b70*/  LOP3.LUT R12, R8, R5, RZ, 0x3c, !PT ;  /* 0x00000005080c7212 */ /* 0x000fe200078e3cff */
[----:B------:R-:W-:Y:S02]  /*0b80*/  IMAD.MOV.U32 R16, RZ, RZ, 0x0 ;  /* 0x00000000ff107424 */ /* 0x000fe400078e00ff */
[----:B------:R-:W-:Y:S01]  /*0b90*/  IMAD.WIDE.U32 R6, R6, 0x200000, RZ ;  /* 0x0020000006067825 */ /* 0x000fe200078e00ff */
[----:B------:R-:W0:Y:S02]  /*0ba0*/  I2F.F64.U64 R8, R12 ;  /* 0x0000000c00087312 */ /* 0x000e240000301800 */
[----:B------:R-:W-:Y:S01]  /*0bb0*/  LOP3.LUT R14, R6, R4, RZ, 0x3c, !PT ;  /* 0x00000004060e7212 */ /* 0x000fe200078e3cff */
[----:B------:R-:W-:Y:S01]  /*0bc0*/  IMAD.MOV.U32 R6, RZ, RZ, -0x3ff ;  /* 0xfffffc01ff067424 */ /* 0x000fe200078e00ff */
[----:B------:R-:W-:-:S04]  /*0bd0*/  MOV R15, R7 ;  /* 0x00000007000f7202 */ /* 0x000fc80000000f00 */
[----:B------:R-:W1:Y:S01]  /*0be0*/  I2F.F64.U64 R4, R14 ;  /* 0x0000000e00047312 */ /* 0x000e620000301800 */
[----:B0-----:R-:W-:-:S10]  /*0bf0*/  DFMA R8, R8, R16, 5.5511151231257827021e-17 ;  /* 0x3c9000000808742b */ /* 0x001fd40000000010 */
[----:B------:R-:W-:Y:S01]  /*0c00*/  ISETP.GT.AND P0, PT, R9, 0xfffff, PT ;  /* 0x000fffff0900780c */ /* 0x000fe20003f04270 */
[----:B------:R-:W-:Y:S01]  /*0c10*/  IMAD.MOV.U32 R10, RZ, RZ, R8 ;  /* 0x000000ffff0a7224 */ /* 0x000fe200078e0008 */
[----:B-1----:R-:W-:Y:S01]  /*0c20*/  DFMA R4, R4, 2.2204460492503130808e-16, R16 ;  /* 0x3cb000000404782b */ /* 0x002fe20000000010 */
[--C-:B------:R-:W-:Y:S02]  /*0c30*/  IMAD.MOV.U32 R11, RZ, RZ, R9.reuse ;  /* 0x000000ffff0b7224 */ /* 0x100fe400078e0009 */
[----:B------:R-:W-:-:S08]  /*0c40*/  IMAD.MOV.U32 R3, RZ, RZ, R9 ;  /* 0x000000ffff037224 */ /* 0x000fd000078e0009 */
[----:B------:R-:W-:Y:S01]  /*0c50*/  @!P0 DMUL R10, R10, 1.80143985094819840000e+16 ;  /* 0x435000000a0a8828 */ /* 0x000fe20000000000 */
[----:B------:R-:W-:-:S09]  /*0c60*/  @!P0 IMAD.MOV.U32 R6, RZ, RZ, -0x435 ;  /* 0xfffffbcbff068424 */ /* 0x000fd200078e00ff */
[----:B------:R-:W-:Y:S01]  /*0c70*/  @!P0 IMAD.MOV.U32 R3, RZ, RZ, R11 ;  /* 0x000000ffff038224 */ /* 0x000fe200078e000b */
[----:B------:R-:W-:-:S04]  /*0c80*/  @!P0 MOV R8, R10 ;  /* 0x0000000a00088202 */ /* 0x000fc80000000f00 */
[----:B------:R-:W-:-:S04]  /*0c90*/  IADD3 R7, PT, PT, R3, -0x1, RZ ;  /* 0xffffffff03077810 */ /* 0x000fc80007ffe0ff */
[----:B------:R-:W-:-:S13]  /*0ca0*/  ISETP.GT.U32.AND P1, PT, R7, 0x7feffffe, PT ;  /* 0x7feffffe0700780c */ /* 0x000fda0003f24070 */
[----:B------:R-:W-:Y:S05]  /*0cb0*/  @P1 BRA `(.L_x_16) ;  /* 0x0000000400001947 */ /* 0x000fea0003800000 */
[----:B------:R-:W-:Y:S01]  /*0cc0*/  LOP3.LUT R7, R3, 0xfffff, RZ, 0xc0, !PT ;  /* 0x000fffff03077812 */ /* 0x000fe200078ec0ff */
[----:B------:R-:W-:Y:S01]  /*0cd0*/  IMAD.MOV.U32 R18, RZ, RZ, -0x748574fc ;  /* 0x8b7a8b04ff127424 */ /* 0x000fe200078e00ff */
[----:B------:R-:W-:Y:S01]  /*0ce0*/  MOV R10, RZ ;  /* 0x000000ff000a7202 */ /* 0x000fe20000000f00 */
[----:B------:R-:W-:Y:S01]  /*0cf0*/  IMAD.MOV.U32 R19, RZ, RZ, 0x3ed0ee25 ;  /* 0x3ed0ee25ff137424 */ /* 0x000fe200078e00ff */
[----:B------:R-:W-:Y:S01]  /*0d00*/  LOP3.LUT R9, R7, 0x3ff00000, RZ, 0xfc, !PT ;  /* 0x3ff0000007097812 */ /* 0x000fe200078efcff */
[----:B------:R-:W-:Y:S01]  /*0d10*/  UMOV UR28, 0x3ae80f1e ;  /* 0x3ae80f1e001c7882 */ /* 0x000fe20000000000 */
[----:B------:R-:W-:Y:S01]  /*0d20*/  UMOV UR29, 0x3eb1380b ;  /* 0x3eb1380b001d7882 */ /* 0x000fe20000000000 */
[----:B------:R-:W-:Y:S01]  /*0d30*/  LEA.HI R3, R3, R6, RZ, 0xc ;  /* 0x0000000603037211 */ /* 0x000fe200078f60ff */
[----:B------:R-:W-:Y:S01]  /*0d40*/  IMAD.MOV.U32 R21, RZ, RZ, 0x43300000 ;  /* 0x43300000ff157424 */ /* 0x000fe200078e00ff */
[----:B------:R-:W-:Y:S01]  /*0d50*/  ISETP.GE.U32.AND P0, PT, R9, 0x3ff6a09f, PT ;  /* 0x3ff6a09f0900780c */ /* 0x000fe20003f06070 */
[----:B------:R-:W-:Y:S01]  /*0d60*/  UMOV UR30, 0x80000000 ;  /* 0x80000000001e7882 */ /* 0x000fe20000000000 */
[----:B------:R-:W-:-:S11]  /*0d70*/  UMOV UR31, 0x43300000 ;  /* 0x43300000001f7882 */ /* 0x000fd60000000000 */
[----:B------:R-:W-:Y:S01]  /*0d80*/  @P0 VIADD R7, R9, 0xfff00000 ;  /* 0xfff0000009070836 */ /* 0x000fe20000000000 */
[----:B------:R-:W-:-:S03]  /*0d90*/  @P0 IADD3 R3, PT, PT, R3, 0x1, RZ ;  /* 0x0000000103030810 */ /* 0x000fc60007ffe0ff */
[----:B------:R-:W-:Y:S01]  /*0da0*/  @P0 IMAD.MOV.U32 R9, RZ, RZ, R7 ;  /* 0x000000ffff090224 */ /* 0x000fe200078e0007 */
[----:B------:R-:W-:-:S05]  /*0db0*/  LOP3.LUT R20, R3, 0x80000000, RZ, 0x3c, !PT ;  /* 0x8000000003147812 */ /* 0x000fca00078e3cff */
[C---:B------:R-:W-:Y:S02]  /*0dc0*/  DADD R16, R8.reuse, 1 ;  /* 0x3ff0000008107429 */ /* 0x040fe40000000000 */
[----:B------:R-:W-:-:S04]  /*0dd0*/  DADD R8, R8, -1 ;  /* 0xbff0000008087429 */ /* 0x000fc80000000000 */
[----:B------:R-:W0:Y:S02]  /*0de0*/  MUFU.RCP64H R11, R17 ;  /* 0x00000011000b7308 */ /* 0x000e240000001800 */
[----:B0-----:R-:W-:-:S08]  /*0df0*/  DFMA R12, -R16, R10, 1 ;  /* 0x3ff00000100c742b */ /* 0x001fd0000000010a */
[----:B------:R-:W-:-:S08]  /*0e00*/  DFMA R12, R12, R12, R12 ;  /* 0x0000000c0c0c722b */ /* 0x000fd0000000000c */
[----:B------:R-:W-:-:S08]  /*0e10*/  DFMA R10, R10, R12, R10 ;  /* 0x0000000c0a0a722b */ /* 0x000fd0000000000a */
[----:B------:R-:W-:-:S08]  /*0e20*/  DMUL R12, R8, R10 ;  /* 0x0000000a080c7228 */ /* 0x000fd00000000000 */
[----:B------:R-:W-:-:S08]  /*0e30*/  DFMA R12, R8, R10, R12 ;  /* 0x0000000a080c722b */ /* 0x000fd0000000000c */
[----:B------:R-:W-:Y:S02]  /*0e40*/  DMUL R14, R12, R12 ;  /* 0x0000000c0c0e7228 */ /* 0x000fe40000000000 */
[----:B------:R-:W-:-:S06]  /*0e50*/  DADD R6, R8, -R12 ;  /* 0x0000000008067229 */ /* 0x000fcc000000080c */
[----:B------:R-:W-:Y:S01]  /*0e60*/  DFMA R16, R14, UR28, R18 ;  /* 0x0000001c0e107c2b */ /* 0x000fe20008000012 */
[----:B------:R-:W-:Y:S01]  /*0e70*/  UMOV UR28, 0x9f02676f ;  /* 0x9f02676f001c7882 */ /* 0x000fe20000000000 */
[----:B------:R-:W-:Y:S01]  /*0e80*/  UMOV UR29, 0x3ef3b266 ;  /* 0x3ef3b266001d7882 */ /* 0x000fe20000000000 */
[----:B------:R-:W-:Y:S02]  /*0e90*/  DADD R18, R6, R6 ;  /* 0x0000000006127229 */ /* 0x000fe40000000006 */
[----:B------:R-:W-:Y:S01]  /*0ea0*/  DADD R6, R20, -UR30 ;  /* 0x8000001e14067e29 */ /* 0x000fe20008000000 */
[----:B------:R-:W-:Y:S01]  /*0eb0*/  UMOV UR30, 0xfefa39ef ;  /* 0xfefa39ef001e7882 */ /* 0x000fe20000000000 */
[----:B------:R-:W-:Y:S01]  /*0ec0*/  UMOV UR31, 0x3fe62e42 ;  /* 0x3fe62e42001f7882 */ /* 0x000fe20000000000 */
[----:B------:R-:W-:Y:S01]  /*0ed0*/  DFMA R16, R14, R16, UR28 ;  /* 0x0000001c0e107e2b */ /* 0x000fe20008000010 */
[----:B------:R-:W-:Y:S01]  /*0ee0*/  UMOV UR28, 0xa9ab0956 ;  /* 0xa9ab0956001c7882 */ /* 0x000fe20000000000 */
[----:B------:R-:W-:Y:S01]  /*0ef0*/  UMOV UR29, 0x3f1745cb ;  /* 0x3f1745cb001d7882 */ /* 0x000fe20000000000 */
[----:B------:R-:W-:-:S02]  /*0f00*/  DFMA R18, R8, -R12, R18 ;  /* 0x8000000c0812722b */ /* 0x000fc40000000012 */
[----:B------:R-:W-:-:S03]  /*0f10*/  DFMA R8, R6, UR30, R12 ;  /* 0x0000001e06087c2b */ /* 0x000fc6000800000c */
[----:B------:R-:W-:Y:S01]  /*0f20*/  DFMA R16, R14, R16, UR28 ;  /* 0x0000001c0e107e2b */ /* 0x000fe20008000010 */
[----:B------:R-:W-:Y:S01]  /*0f30*/  UMOV UR28, 0x2d1b5154 ;  /* 0x2d1b5154001c7882 */ /* 0x000fe20000000000 */
[----:B------:R-:W-:Y:S01]  /*0f40*/  UMOV UR29, 0x3f3c71c7 ;  /* 0x3f3c71c7001d7882 */ /* 0x000fe20000000000 */
[----:B------:R-:W-:-:S05]  /*0f50*/  DMUL R18, R10, R18 ;  /* 0x000000120a127228 */ /* 0x000fca0000000000 */
[----:B------:R-:W-:Y:S01]  /*0f60*/  DFMA R16, R14, R16, UR28 ;  /* 0x0000001c0e107e2b */ /* 0x000fe20008000010 */
[----:B------:R-:W-:Y:S01]  /*0f70*/  UMOV UR28, 0x923be72d ;  /* 0x923be72d001c7882 */ /* 0x000fe20000000000 */
[----:B------:R-:W-:-:S06]  /*0f80*/  UMOV UR29, 0x3f624924 ;  /* 0x3f624924001d7882 */ /* 0x000fcc0000000000 */
        /* <DEDUP_REMOVED lines=8> */
[----:B------:R-:W-:Y:S02]  /*1010*/  UMOV UR29, 0x3fe62e42 ;  /* 0x3fe62e42001d7882 */ /* 0x000fe40000000000 */
[----:B------:R-:W-:Y:S01]  /*1020*/  DFMA R20, R6, -UR28, R8 ;  /* 0x8000001c06147c2b */ /* 0x000fe20008000008 */
[----:B------:R-:W-:Y:S01]  /*1030*/  UMOV UR28, 0x3b39803f ;  /* 0x3b39803f001c7882 */ /* 0x000fe20000000000 */
[----:B------:R-:W-:Y:S02]  /*1040*/  UMOV UR29, 0x3c7abc9e ;  /* 0x3c7abc9e001d7882 */ /* 0x000fe40000000000 */
[----:B------:R-:W-:-:S04]  /*1050*/  DMUL R16, R14, R16 ;  /* 0x000000100e107228 */ /* 0x000fc80000000000 */
[----:B------:R-:W-:-:S04]  /*1060*/  DADD R20, -R12, R20 ;  /* 0x000000000c147229 */ /* 0x000fc80000000114 */
[----:B------:R-:W-:-:S08]  /*1070*/  DFMA R16, R12, R16, R18 ;  /* 0x000000100c10722b */ /* 0x000fd00000000012 */
[----:B------:R-:W-:-:S08]  /*1080*/  DADD R16, R16, -R20 ;  /* 0x0000000010107229 */ /* 0x000fd00000000814 */
[----:B------:R-:W-:-:S08]  /*1090*/  DFMA R16, R6, UR28, R16 ;  /* 0x0000001c06107c2b */ /* 0x000fd00008000010 */
[----:B------:R-:W-:Y:S01]  /*10a0*/  DADD R8, R8, R16 ;  /* 0x0000000008087229 */ /* 0x000fe20000000010 */
[----:B------:R-:W-:Y:S10]  /*10b0*/  BRA `(.L_x_17) ;  /* 0x0000000000187947 */ /* 0x000ff40003800000 */
.L_x_16:
[----:B------:R-:W-:Y:S01]  /*10c0*/  IMAD.MOV.U32 R6, RZ, RZ, 0x0 ;  /* 0x00000000ff067424 */ /* 0x000fe200078e00ff */
[----:B------:R-:W-:Y:S02]  /*10d0*/  MOV R7, 0x7ff00000 ;  /* 0x7ff0000000077802 */ /* 0x000fe40000000f00 */
[----:B------:R-:W-:-:S04]  /*10e0*/  LOP3.LUT P0, RZ, R11, 0x7fffffff, RZ, 0xc0, !PT ;  /* 0x7fffffff0bff7812 */ /* 0x000fc8000780c0ff */
[----:B------:R-:W-:-:S10]  /*10f0*/  DFMA R6, R10, R6, +INF ;  /* 0x7ff000000a06742b */ /* 0x000fd40000000006 */
[----:B------:R-:W-:Y:S02]  /*1100*/  FSEL R8, R6, RZ, P0 ;  /* 0x000000ff06087208 */ /* 0x000fe40000000000 */
[----:B------:R-:W-:-:S07]  /*1110*/  FSEL R9, R7, -QNAN , P0 ;  /* 0xfff0000007097808 */ /* 0x000fce0000000000 */
.L_x_17:
[----:B------:R-:W-:Y:S05]  /*1120*/  BSYNC.RECONVERGENT B1 ;  /* 0x0000000000017941 */ /* 0x000fea0003800200 */
.L_x_15:
[----:B------:R-:W-:Y:S01]  /*1130*/  DMUL R12, R8, -2 ;  /* 0xc0000000080c7828 */ /* 0x000fe20000000000 */
[----:B------:R-:W-:Y:S01]  /*1140*/  IMAD.MOV.U32 R10, RZ, RZ, 0x0 ;  /* 0x00000000ff0a7424 */ /* 0x000fe200078e00ff */
[----:B------:R-:W-:Y:S01]  /*1150*/  MOV R11, 0x3fd80000 ;  /* 0x3fd80000000b7802 */ /* 0x000fe20000000f00 */
[----:B------:R-:W0:Y:S01]  /*1160*/  F2F.F64.F32 R2, R2 ;  /* 0x0000000200027310 */ /* 0x000e220000201800 */
[----:B------:R-:W-:Y:S06]  /*1170*/  BSSY.RECONVERGENT B1, `(.L_x_18) ;  /* 0x0000015000017945 */ /* 0x000fec0003800200 */
[----:B------:R-:W-:Y:S01]  /*1180*/  VIADD R8, R13, 0xfcb00000 ;  /* 0xfcb000000d087836 */ /* 0x000fe20000000000 */
[----:B------:R-:W1:Y:S04]  /*1190*/  MUFU.RSQ64H R9, R13 ;  /* 0x0000000d00097308 */ /* 0x000e680000001c00 */
[----:B------:R-:W-:Y:S01]  /*11a0*/  ISETP.GE.U32.AND P0, PT, R8, 0x7ca00000, PT ;  /* 0x7ca000000800780c */ /* 0x000fe20003f06070 */
[----:B-1----:R-:W-:-:S08]  /*11b0*/  DMUL R6, R8, R8 ;  /* 0x0000000808067228 */ /* 0x002fd00000000000 */
[----:B------:R-:W-:-:S08]  /*11c0*/  DFMA R6, R12, -R6, 1 ;  /* 0x3ff000000c06742b */ /* 0x000fd00000000806 */
[----:B------:R-:W-:Y:S02]  /*11d0*/  DFMA R10, R6, R10, 0.5 ;  /* 0x3fe00000060a742b */ /* 0x000fe4000000000a */
[----:B------:R-:W-:-:S08]  /*11e0*/  DMUL R6, R8, R6 ;  /* 0x0000000608067228 */ /* 0x000fd00000000000 */
[----:B------:R-:W-:-:S08]  /*11f0*/  DFMA R16, R10, R6, R8 ;  /* 0x000000060a10722b */ /* 0x000fd00000000008 */
[----:B------:R-:W-:Y:S02]  /*1200*/  DMUL R14, R12, R16 ;  /* 0x000000100c0e7228 */ /* 0x000fe40000000000 */
[----:B------:R-:W-:Y:S02]  /*1210*/  VIADD R11, R17, 0xfff00000 ;  /* 0xfff00000110b7836 */ /* 0x000fe40000000000 */
[----:B------:R-:W-:-:S04]  /*1220*/  IMAD.MOV.U32 R10, RZ, RZ, R16 ;  /* 0x000000ffff0a7224 */ /* 0x000fc800078e0010 */
[----:B------:R-:W-:-:S08]  /*1230*/  DFMA R18, R14, -R14, R12 ;  /* 0x8000000e0e12722b */ /* 0x000fd0000000000c */
[----:B------:R-:W-:Y:S01]  /*1240*/  DFMA R6, R18, R10, R14 ;  /* 0x0000000a1206722b */ /* 0x000fe2000000000e */
[----:B0-----:R-:W-:Y:S10]  /*1250*/  @!P0 BRA `(.L_x_19) ;  /* 0x0000000000188947 */ /* 0x001ff40003800000 */
[----:B------:R-:W-:Y:S01]  /*1260*/  MOV R10, R8 ;  /* 0x00000008000a7202 */ /* 0x000fe20000000f00 */
[----:B------:R-:W-:Y:S01]  /*1270*/  IMAD.MOV.U32 R17, RZ, RZ, R11 ;  /* 0x000000ffff117224 */ /* 0x000fe200078e000b */
[----:B------:R-:W-:-:S07]  /*1280*/  MOV R8, 0x12a0 ;  /* 0x000012a000087802 */ /* 0x000fce0000000f00 */
[----:B------:R-:W-:Y:S05]  /*1290*/  CALL.REL.NOINC `($__internal_1_$__cuda_sm20_dsqrt_rn_f64_mediumpath_v1) ;  /* 0x0000002000047944 */ /* 0x000fea0003c00000 */
[----:B------:R-:W-:Y:S01]  /*12a0*/  IMAD.MOV.U32 R6, RZ, RZ, R12 ;  /* 0x000000ffff067224 */ /* 0x000fe200078e000c */
[----:B------:R-:W-:-:S07]  /*12b0*/  MOV R7, R13 ;  /* 0x0000000d00077202 */ /* 0x000fce0000000f00 */
.L_x_19:
[----:B------:R-:W-:Y:S05]  /*12c0*/  BSYNC.RECONVERGENT B1 ;  /* 0x0000000000017941 */ /* 0x000fea0003800200 */
.L_x_18:
[----:B------:R-:W-:Y:S01]  /*12d0*/  DMUL R14, RZ, R4 ;  /* 0x00000004ff0e7228 */ /* 0x000fe20000000000 */
[----:B------:R-:W-:Y:S01]  /*12e0*/  IMAD.SHL.U32 R8, R5, 0x2, RZ ;  /* 0x0000000205087824 */ /* 0x000fe200078e00ff */
[----:B------:R-:W-:Y:S01]  /*12f0*/  UMOV UR28, 0x33145c07 ;  /* 0x33145c07001c7882 */ /* 0x000fe20000000000 */
[----:B------:R-:W-:Y:S01]  /*1300*/  UMOV UR29, 0x3ca1a626 ;  /* 0x3ca1a626001d7882 */ /* 0x000fe20000000000 */
[----:B------:R-:W-:Y:S01]  /*1310*/  IMAD.MOV.U32 R16, RZ, RZ, -0x3e107ad8 ;  /* 0xc1ef8528ff107424 */ /* 0x000fe200078e00ff */
[----:B------:R-:W-:Y:S01]  /*1320*/  MOV R18, 0x2cb0d246 ;  /* 0x2cb0d24600127802 */ /* 0x000fe20000000f00 */
[----:B------:R-:W-:Y:S01]  /*1330*/  IMAD.MOV.U32 R17, RZ, RZ, 0x3e21eea7 ;  /* 0x3e21eea7ff117424 */ /* 0x000fe200078e00ff */
[----:B------:R-:W-:Y:S01]  /*1340*/  ISETP.GT.U32.AND P0, PT, R8, -0x79800000, PT ;  /* 0x868000000800780c */ /* 0x000fe20003f04070 */
[----:B------:R-:W-:Y:S02]  /*1350*/  IMAD.MOV.U32 R19, RZ, RZ, 0x3e5ae5f1 ;  /* 0x3e5ae5f1ff137424 */ /* 0x000fe400078e00ff */
[----:B------:R-:W-:-:S02]  /*1360*/  HFMA2 R24, -RZ, RZ, 0, 0 ;  /* 0x00000000ff187431 */ /* 0x000fc400000001ff */
[----:B------:R-:W-:Y:S01]  /*1370*/  IMAD.MOV.U32 R25, RZ, RZ, 0x3fd80000 ;  /* 0x3fd80000ff197424 */ /* 0x000fe200078e00ff */
[----:B------:R-:W-:Y:S01]  /*1380*/  FSEL R9, R15, R5, P0 ;  /* 0x000000050f097208 */ /* 0x000fe20000000000 */
[----:B------:R-:W-:Y:S01]  /*1390*/  BSSY.RECONVERGENT B1, `(.L_x_20) ;  /* 0x0000053000017945 */ /* 0x000fe20003800200 */
[----:B------:R-:W-:-:S03]  /*13a0*/  FSEL R14, R14, R4, P0 ;  /* 0x000000040e0e7208 */ /* 0x000fc60000000000 */
[----:B------:R-:W-:Y:S01]  /*13b0*/  VIADD R15, R9, 0x100000 ;  /* 0x00100000090f7836 */ /* 0x000fe20000000000 */
[----:B------:R-:W-:-:S03]  /*13c0*/  MOV R8, R14 ;  /* 0x0000000e00087202 */ /* 0x000fc60000000f00 */
[----:B------:R-:W0:Y:S08]  /*13d0*/  FRND.F64 R4, R14 ;  /* 0x0000000e00047313 */ /* 0x000e300000301800 */
[----:B------:R-:W1:Y:S01]  /*13e0*/  F2I.S64.F64 R14, R14 ;  /* 0x0000000e000e7311 */ /* 0x000e620000301900 */
[----:B0-----:R-:W-:-:S08]  /*13f0*/  DFMA R4, R4, -0.5, R8 ;  /* 0xbfe000000404782b */ /* 0x001fd00000000008 */
[----:B------:R-:W-:Y:S01]  /*1400*/  DMUL R10, R4, UR28 ;  /* 0x0000001c040a7c28 */ /* 0x000fe20008000000 */
[----:B------:R-:W-:Y:S01]  /*1410*/  UMOV UR28, 0x54442d18 ;  /* 0x54442d18001c7882 */ /* 0x000fe20000000000 */
[----:B------:R-:W-:Y:S01]  /*1420*/  UMOV UR29, 0x400921fb ;  /* 0x400921fb001d7882 */ /* 0x000fe20000000000 */
[----:B-1----:R-:W-:-:S05]  /*1430*/  LOP3.LUT P1, RZ, R14, 0x2, RZ, 0xc0, !PT ;  /* 0x000000020eff7812 */ /* 0x002fca000782c0ff */
[----:B------:R-:W-:Y:S01]  /*1440*/  DFMA R10, R4, UR28, R10 ;  /* 0x0000001c040a7c2b */ /* 0x000fe2000800000a */
[----:B------:R-:W-:Y:S01]  /*1450*/  UMOV UR28, 0x20fd8164 ;  /* 0x20fd8164001c7882 */ /* 0x000fe20000000000 */
[----:B------:R-:W-:Y:S01]  /*1460*/  UMOV UR29, 0x3da8ff83 ;  /* 0x3da8ff83001d7882 */ /* 0x000fe20000000000 */
[----:B------:R-:W0:Y:S01]  /*1470*/  MUFU.RSQ64H R5, R3 ;  /* 0x0000000300057308 */ /* 0x000e220000001c00 */
[----:B------:R-:W-:-:S04]  /*1480*/  VIADD R4, R3, 0xfcb00000 ;  /* 0xfcb0000003047836 */ /* 0x000fc80000000000 */
[----:B------:R-:W-:-:S08]  /*1490*/  DMUL R12, R10, R10 ;  /* 0x0000000a0a0c7228 */ /* 0x000fd00000000000 */
[C---:B------:R-:W-:Y:S01]  /*14a0*/  DFMA R16, R12.reuse, -UR28, R16 ;  /* 0x8000001c0c107c2b */ /* 0x040fe20008000010 */
[----:B------:R-:W-:Y:S01]  /*14b0*/  UMOV UR28, 0xf9785eba ;  /* 0xf9785eba001c7882 */ /* 0x000fe20000000000 */
[----:B------:R-:W-:Y:S02]  /*14c0*/  UMOV UR29, 0x3de5db65 ;  /* 0x3de5db65001d7882 */ /* 0x000fe40000000000 */
[----:B------:R-:W-:Y:S01]  /*14d0*/  DFMA R18, R12, UR28, -R18 ;  /* 0x0000001c0c127c2b */ /* 0x000fe20008000812 */
[----:B------:R-:W-:Y:S01]  /*14e0*/  UMOV UR28, 0x8e06e6d9 ;  /* 0x8e06e6d9001c7882 */ /* 0x000fe20000000000 */
[----:B------:R-:W-:Y:S01]  /*14f0*/  UMOV UR29, 0x3e927e4f ;  /* 0x3e927e4f001d7882 */ /* 0x000fe20000000000 */
[----:B0-----:R-:W-:Y:S02]  /*1500*/  DMUL R20, R4, R4 ;  /* 0x0000000404147228 */ /* 0x001fe40000000000 */
[----:B------:R-:W-:Y:S01]  /*1510*/  DFMA R16, R12, R16, -UR28 ;  /* 0x8000001c0c107e2b */ /* 0x000fe20008000010 */
[----:B------:R-:W-:Y:S01]  /*1520*/  UMOV UR28, 0x69ace392 ;  /* 0x69ace392001c7882 */ /* 0x000fe20000000000 */
[----:B------:R-:W-:-:S02]  /*1530*/  UMOV UR29, 0x3ec71de3 ;  /* 0x3ec71de3001d7882 */ /* 0x000fc40000000000 */
[----:B------:R-:W-:Y:S01]  /*1540*/  DFMA R18, R12, R18, UR28 ;  /* 0x0000001c0c127e2b */ /* 0x000fe20008000012 */
[----:B------:R-:W-:Y:S01]  /*1550*/  UMOV UR28, 0x19ddbce9 ;  /* 0x19ddbce9001c7882 */ /* 0x000fe20000000000 */
[----:B------:R-:W-:Y:S01]  /*1560*/  UMOV UR29, 0x3efa01a0 ;  /* 0x3efa01a0001d7882 */ /* 0x000fe20000000000 */
[----:B------:R-:W-:Y:S02]  /*1570*/  DFMA R22, R2, -R20, 1 ;  /* 0x3ff000000216742b */ /* 0x000fe40000000814 */
[C---:B------:R-:W-:Y:S01]  /*1580*/  DFMA R16, R12.reuse, R16, UR28 ;  /* 0x0000001c0c107e2b */ /* 0x040fe20008000010 */
[----:B------:R-:W-:Y:S01]  /*1590*/  UMOV UR28, 0x19db62a1 ;  /* 0x19db62a1001c7882 */ /* 0x000fe20000000000 */
[----:B------:R-:W-:Y:S02]  /*15a0*/  UMOV UR29, 0x3f2a01a0 ;  /* 0x3f2a01a0001d7882 */ /* 0x000fe40000000000 */
[----:B------:R-:W-:Y:S01]  /*15b0*/  DFMA R18, R12, R18, -UR28 ;  /* 0x8000001c0c127e2b */ /* 0x000fe20008000012 */
[----:B------:R-:W-:Y:S01]  /*15c0*/  UMOV UR28, 0x16c15d47 ;  /* 0x16c15d47001c7882 */ /* 0x000fe20000000000 */
[----:B------:R-:W-:Y:S01]  /*15d0*/  UMOV UR29, 0x3f56c16c ;  /* 0x3f56c16c001d7882 */ /* 0x000fe20000000000 */
[----:B------:R-:W-:-:S02]  /*15e0*/  DFMA R24, R22, R24, 0.5 ;  /* 0x3fe000001618742b */ /* 0x000fc40000000018 */
[----:B------:R-:W-:Y:S01]  /*15f0*/  DFMA R16, R12, R16, -UR28 ;  /* 0x8000001c0c107e2b */ /* 0x000fe20008000010 */
[----:B------:R-:W-:Y:S01]  /*1600*/  UMOV UR28, 0x11110818 ;  /* 0x11110818001c7882 */ /* 0x000fe20000000000 */
[----:B------:R-:W-:Y:S01]  /*1610*/  UMOV UR29, 0x3f811111 ;  /* 0x3f811111001d7882 */ /* 0x000fe20000000000 */
[----:B------:R-:W-:Y:S02]  /*1620*/  DMUL R22, R4, R22 ;  /* 0x0000001604167228 */ /* 0x000fe40000000000 */
[C---:B------:R-:W-:Y:S01]  /*1630*/  DFMA R18, R12.reuse, R18, UR28 ;  /* 0x0000001c0c127e2b */ /* 0x040fe20008000012 */
[----:B------:R-:W-:Y:S01]  /*1640*/  UMOV UR28, 0x55555551 ;  /* 0x55555551001c7882 */ /* 0x000fe20000000000 */
[----:B------:R-:W-:Y:S02]  /*1650*/  UMOV UR29, 0x3fa55555 ;  /* 0x3fa55555001d7882 */ /* 0x000fe40000000000 */
[----:B------:R-:W-:Y:S01]  /*1660*/  DFMA R16, R12, R16, UR28 ;  /* 0x0000001c0c107e2b */ /* 0x000fe20008000010 */
[----:B------:R-:W-:Y:S01]  /*1670*/  UMOV UR28, 0x55555554 ;  /* 0x55555554001c7882 */ /* 0x000fe20000000000 */
[----:B------:R-:W-:-:S02]  /*1680*/  UMOV UR29, 0x3fc55555 ;  /* 0x3fc55555001d7882 */ /* 0x000fc40000000000 */
[----:B------:R-:W-:-:S04]  /*1690*/  DFMA R20, R12, R18, -UR28 ;  /* 0x8000001c0c147e2b */ /* 0x000fc80008000012 */
[----:B------:R-:W-:Y:S02]  /*16a0*/  DFMA R18, R12, R16, -0.5 ;  /* 0xbfe000000c12742b */ /* 0x000fe40000000010 */
[----:B------:R-:W-:Y:S02]  /*16b0*/  DFMA R16, R24, R22, R4 ;  /* 0x000000161810722b */ /* 0x000fe40000000004 */
[C---:B------:R-:W-:Y:S01]  /*16c0*/  DFMA R20, R12.reuse, R20, RZ ;  /* 0x000000140c14722b */ /* 0x040fe200000000ff */
[----:B------:R-:W0:Y:S03]  /*16d0*/  FRND.F64.TRUNC R22, R8 ;  /* 0x0000000800167313 */ /* 0x000e26000030d800 */
[----:B------:R-:W-:Y:S01]  /*16e0*/  DFMA R18, R12, R18, 1 ;  /* 0x3ff000000c12742b */ /* 0x000fe20000000012 */
[----:B------:R-:W-:-:S03]  /*16f0*/  LOP3.LUT R12, R14, 0x1, RZ, 0xc0, !PT ;  /* 0x000000010e0c7812 */ /* 0x000fc600078ec0ff */
[----:B------:R-:W-:Y:S01]  /*1700*/  DFMA R20, R10, R20, R10 ;  /* 0x000000140a14722b */ /* 0x000fe2000000000a */
[----:B------:R-:W-:Y:S01]  /*1710*/  ISETP.NE.U32.AND P0, PT, R12, 0x1, PT ;  /* 0x000000010c00780c */ /* 0x000fe20003f05070 */
[----:B------:R-:W-:Y:S02]  /*1720*/  DMUL R12, RZ, R8 ;  /* 0x00000008ff0c7228 */ /* 0x000fe40000000000 */
[----:B------:R-:W-:Y:S01]  /*1730*/  DMUL R10, R2, R16 ;  /* 0x00000010020a7228 */ /* 0x000fe20000000000 */
[----:B------:R-:W-:Y:S01]  /*1740*/  ISETP.NE.U32.AND.EX P0, PT, RZ, RZ, PT, P0 ;  /* 0x000000ffff00720c */ /* 0x000fe20003f05100 */
[----:B0-----:R-:W-:-:S04]  /*1750*/  DSETP.NEU.AND P2, PT, R8, R22, PT ;  /* 0x000000160800722a */ /* 0x001fc80003f4d000 */
[----:B------:R-:W-:Y:S01]  /*1760*/  FSEL R21, R19, R21, !P0 ;  /* 0x0000001513157208 */ /* 0x000fe20004000000 */
[----:B------:R-:W-:Y:S01]  /*1770*/  VIADD R9, R17, 0xfff00000 ;  /* 0xfff0000011097836 */ /* 0x000fe20000000000 */
[----:B------:R-:W-:Y:S01]  /*1780*/  FSEL R19, R18, R20, !P0 ;  /* 0x0000001412137208 */ /* 0x000fe20004000000 */
[----:B------:R-:W-:Y:S01]  /*1790*/  DFMA R14, R10, -R10, R2 ;  /* 0x8000000a0a0e722b */ /* 0x000fe20000000002 */
[----:B------:R-:W-:Y:S02]  /*17a0*/  ISETP.GE.U32.AND P0, PT, R4, 0x7ca00000, PT ;  /* 0x7ca000000400780c */ /* 0x000fe40003f06070 */
[----:B------:R-:W-:Y:S02]  /*17b0*/  @P1 LOP3.LUT R21, R21, 0x80000000, RZ, 0x3c, !PT ;  /* 0x8000000015151812 */ /* 0x000fe400078e3cff */
[----:B------:R-:W-:Y:S02]  /*17c0*/  FSEL R18, R12, R19, !P2 ;  /* 0x000000130c127208 */ /* 0x000fe40005000000 */
[----:B------:R-:W-:-:S02]  /*17d0*/  FSEL R19, R13, R21, !P2 ;  /* 0x000000150d137208 */ /* 0x000fc40005000000 */
[----:B------:R-:W-:-:S04]  /*17e0*/  MOV R8, R16 ;  /* 0x0000001000087202 */ /* 0x000fc80000000f00 */
[----:B------:R-:W-:Y:S02]  /*17f0*/  DMUL R6, R6, R18 ;  /* 0x0000001206067228 */ /* 0x000fe40000000000 */
[----:B------:R-:W-:Y:S01]  /*1800*/  DFMA R12, R14, R8, R10 ;  /* 0x000000080e0c722b */ /* 0x000fe2000000000a */
[----:B------:R-:W-:Y:S10]  /*1810*/  @!P0 BRA `(.L_x_21) ;  /* 0x0000000000288947 */ /* 0x000ff40003800000 */
[----:B------:R-:W-:Y:S01]  /*1820*/  IMAD.MOV.U32 R18, RZ, RZ, R14 ;  /* 0x000000ffff127224 */ /* 0x000fe200078e000e */
[----:B------:R-:W-:Y:S01]  /*1830*/  MOV R14, R10 ;  /* 0x0000000a000e7202 */ /* 0x000fe20000000f00 */
[----:B------:R-:W-:Y:S01]  /*1840*/  IMAD.MOV.U32 R19, RZ, RZ, R15 ;  /* 0x000000ffff137224 */ /* 0x000fe200078e000f */
[----:B------:R-:W-:Y:S01]  /*1850*/  MOV R17, R9 ;  /* 0x0000000900117202 */ /* 0x000fe20000000f00 */
[----:B------:R-:W-:Y:S01]  /*1860*/  IMAD.MOV.U32 R15, RZ, RZ, R11 ;  /* 0x000000ffff0f7224 */ /* 0x000fe200078e000b */
[----:B------:R-:W-:Y:S01]  /*1870*/  MOV R8, 0x18c0 ;  /* 0x000018c000087802 */ /* 0x000fe20000000f00 */
[----:B------:R-:W-:Y:S02]  /*1880*/  IMAD.MOV.U32 R10, RZ, RZ, R4 ;  /* 0x000000ffff0a7224 */ /* 0x000fe400078e0004 */
[----:B------:R-:W-:Y:S02]  /*1890*/  IMAD.MOV.U32 R12, RZ, RZ, R2 ;  /* 0x000000ffff0c7224 */ /* 0x000fe400078e0002 */
[----:B------:R-:W-:-:S07]  /*18a0*/  IMAD.MOV.U32 R13, RZ, RZ, R3 ;  /* 0x000000ffff0d7224 */ /* 0x000fce00078e0003 */
[----:B------:R-:W-:Y:S05]  /*18b0*/  CALL.REL.NOINC `($__internal_1_$__cuda_sm20_dsqrt_rn_f64_mediumpath_v1) ;  /* 0x00000018007c7944 */ /* 0x000fea0003c00000 */
.L_x_21:
[----:B------:R-:W-:Y:S05]  /*18c0*/  BSYNC.RECONVERGENT B1 ;  /* 0x0000000000017941 */ /* 0x000fea0003800200 */
.L_x_20:
[----:B------:R-:W-:-:S08]  /*18d0*/  DFMA R6, R6, R12, R2 ;  /* 0x0000000c0606722b */ /* 0x000fd00000000002 */
[----:B------:R-:W-:-:S06]  /*18e0*/  DADD R6, R6, 0.5 ;  /* 0x3fe0000006067429 */ /* 0x000fcc0000000000 */
[----:B------:R0:W1:Y:S01]  /*18f0*/  F2I.U32.F64.TRUNC R28, R6 ;  /* 0x00000006001c7311 */ /* 0x000062000030d000 */
[----:B------:R-:W-:Y:S05]  /*1900*/  BRA `(.L_x_13) ;  /* 0x00000014009c7947 */ /* 0x000fea0003800000 */
.L_x_14:
[----:B------:R-:W0:Y:S01]  /*1910*/  MUFU.LG2 R12, R2 ;  /* 0x00000002000c7308 */ /* 0x000e220000000c00 */
[C---:B------:R-:W-:Y:S01]  /*1920*/  FADD R13, R2.reuse, -0.12400979548692703247 ;  /* 0xbdfdf8d9020d7421 */ /* 0x040fe20000000000 */
[----:B------:R-:W-:Y:S01]  /*1930*/  MOV R14, 0x3fb75b84 ;  /* 0x3fb75b84000e7802 */ /* 0x000fe20000000f00 */
[----:B------:R-:W-:Y:S01]  /*1940*/  FADD R16, R2, -1.9738116264343261719 ;  /* 0xbffca5dc02107421 */ /* 0x000fe20000000000 */
[----:B------:R-:W-:Y:S01]  /*1950*/  UMOV UR28, 0xfefa39ef ;  /* 0xfefa39ef001c7882 */ /* 0x000fe20000000000 */
[----:B------:R-:W-:Y:S01]  /*1960*/  UMOV UR29, 0x3fe62e42 ;  /* 0x3fe62e42001d7882 */ /* 0x000fe20000000000 */
[----:B------:R-:W-:Y:S01]  /*1970*/  IMAD.MOV.U32 R17, RZ, RZ, 0x3e5807d3 ;  /* 0x3e5807d3ff117424 */ /* 0x000fe200078e00ff */
[----:B------:R-:W-:Y:S01]  /*1980*/  BSSY.RECONVERGENT B1, `(.L_x_22) ;  /* 0x000015e000017945 */ /* 0x000fe20003800200 */
[----:B------:R1:W2:Y:S01]  /*1990*/  MUFU.RSQ R7, R13 ;  /* 0x0000000d00077308 */ /* 0x0002a20000001400 */
[----:B------:R-:W-:-:S07]  /*19a0*/  CS2R R26, SRZ ;  /* 0x00000000001a7805 */ /* 0x000fce000001ff00 */
[----:B------:R-:W3:Y:S01]  /*19b0*/  MUFU.RSQ R16, R16 ;  /* 0x0000001000107308 */ /* 0x000ee20000001400 */
[----:B-1----:R-:W-:-:S07]  /*19c0*/  MOV R13, R0 ;  /* 0x00000000000d7202 */ /* 0x002fce0000000f00 */
[----:B0-----:R0:W1:Y:S01]  /*19d0*/  F2F.F64.F32 R10, R12 ;  /* 0x0000000c000a7310 */ /* 0x0010620000201800 */
[----:B--2---:R-:W-:-:S07]  /*19e0*/  FFMA R7, R7, R14, 0.00025361074949614703655 ;  /* 0x3984f70f07077423 */ /* 0x004fce000000000e */
[----:B------:R2:W4:Y:S01]  /*19f0*/  MUFU.RCP R9, R7 ;  /* 0x0000000700097308 */ /* 0x0005220000001000 */
[----:B0-----:R-:W-:Y:S01]  /*1a00*/  IMAD.MOV.U32 R12, RZ, RZ, RZ ;  /* 0x000000ffff0c7224 */ /* 0x001fe200078e00ff */
[----:B-1----:R-:W-:Y:S01]  /*1a10*/  DMUL R14, R10, UR28 ;  /* 0x0000001c0a0e7c28 */ /* 0x002fe20008000000 */
[----:B---3--:R-:W-:-:S05]  /*1a20*/  FFMA R10, R16, R17, 0.94201731681823730469 ;  /* 0x3f71280c100a7423 */ /* 0x008fca0000000011 */
[----:B------:R2:W0:Y:S05]  /*1a30*/  F2F.F32.F64 R11, R14 ;  /* 0x0000000e000b7310 */ /* 0x00042a0000301000 */
.L_x_41:
[----:B------:R-:W-:Y:S01]  /*1a40*/  ISETP.NE.AND P0, PT, R12, 0x1, PT ;  /* 0x000000010c00780c */ /* 0x000fe20003f05270 */
[----:B------:R-:W-:Y:S01]  /*1a50*/  BSSY.RECONVERGENT B2, `(.L_x_23) ;  /* 0x0000045000027945 */ /* 0x000fe20003800200 */
[----:B------:R-:W-:Y:S02]  /*1a60*/  IMAD.MOV.U32 R17, RZ, RZ, 0x2 ;  /* 0x00000002ff117424 */ /* 0x000fe400078e00ff */
[----:B--2---:R-:W-:-:S09]  /*1a70*/  IMAD.MOV.U32 R15, RZ, RZ, R8 ;  /* 0x000000ffff0f7224 */ /* 0x004fd200078e0008 */
[----:B-1----:R-:W-:Y:S05]  /*1a80*/  @!P0 BRA `(.L_x_24) ;  /* 0x0000000400048947 */ /* 0x002fea0003800000 */
[----:B------:R-:W-:-:S13]  /*1a90*/  ISETP.NE.AND P0, PT, R12, 0x3, PT ;  /* 0x000000030c00780c */ /* 0x000fda0003f05270 */
[----:B------:R-:W-:Y:S05]  /*1aa0*/  @!P0 BRA `(.L_x_25) ;  /* 0x0000000000188947 */ /* 0x000fea0003800000 */
[----:B------:R-:W-:-:S13]  /*1ab0*/  ISETP.NE.AND P0, PT, R12, 0x2, PT ;  /* 0x000000020c00780c */ /* 0x000fda0003f05270 */
[----:B------:R-:W-:Y:S01]  /*1ac0*/  @!P0 MOV R17, 0x3 ;  /* 0x0000000300118802 */ /* 0x000fe20000000f00 */
[----:B------:R-:W-:Y:S01]  /*1ad0*/  @!P0 IMAD.MOV.U32 R15, RZ, RZ, R4 ;  /* 0x000000ffff0f8224 */ /* 0x000fe200078e0004 */
[----:B------:R-:W-:Y:S01]  /*1ae0*/  @P0 MOV R15, R5 ;  /* 0x00000005000f0202 */ /* 0x000fe20000000f00 */
[----:B------:R-:W-:Y:S01]  /*1af0*/  @P0 VIADD R17, R12, 0x1 ;  /* 0x000000010c110836 */ /* 0x000fe20000000000 */
[----:B------:R-:W-:Y:S06]  /*1b00*/  BRA `(.L_x_24) ;  /* 0x0000000000e47947 */ /* 0x000fec0003800000 */
.L_x_25:
[----:B------:R-:W-:Y:S01]  /*1b10*/  VIADD R27, R27, 0x1 ;  /* 0x000000011b1b7836 */ /* 0x000fe20000000000 */
[----:B------:R-:W-:Y:S03]  /*1b20*/  BSSY.RECONVERGENT B3, `(.L_x_26) ;  /* 0x000000c000037945 */ /* 0x000fe60003800200 */
[C---:B------:R-:W-:Y:S01]  /*1b30*/  IMAD.WIDE.U32 R16, R27.reuse, -0x2daee0ad, RZ ;  /* 0xd2511f531b107825 */ /* 0x040fe200078e00ff */
[----:B------:R-:W-:-:S13]  /*1b40*/  ISETP.NE.AND P0, PT, R27, RZ, PT ;  /* 0x000000ff1b00720c */ /* 0x000fda0003f05270 */
[----:B------:R-:W-:Y:S05]  /*1b50*/  @P0 BRA `(.L_x_27) ;  /* 0x0000000000200947 */ /* 0x000fea0003800000 */
[----:B------:R-:W-:-:S05]  /*1b60*/  VIADD R26, R26, 0x1 ;  /* 0x000000011a1a7836 */ /* 0x000fca0000000000 */
[----:B------:R-:W-:-:S13]  /*1b70*/  ISETP.NE.AND P0, PT, R26, RZ, PT ;  /* 0x000000ff1a00720c */ /* 0x000fda0003f05270 */
[----:B------:R-:W-:Y:S01]  /*1b80*/  @!P0 IADD3 R13, PT, PT, R13, 0x1, RZ ;  /* 0x000000010d0d8810 */ /* 0x000fe20007ffe0ff */
[----:B------:R-:W-:Y:S01]  /*1b90*/  @!P0 VIADD R4, R3, 0x1 ;  /* 0x0000000103048836 */ /* 0x000fe20000000000 */
[----:B------:R-:W-:Y:S02]  /*1ba0*/  @!P0 MOV R26, RZ ;  /* 0x000000ff001a8202 */ /* 0x000fe40000000f00 */
[----:B------:R-:W-:-:S13]  /*1bb0*/  ISETP.NE.AND P1, PT, R13, RZ, !P0 ;  /* 0x000000ff0d00720c */ /* 0x000fda0004725270 */
[----:B------:R-:W-:-:S04]  /*1bc0*/  @P1 IMAD.MOV R4, RZ, RZ, R3 ;  /* 0x000000ffff041224 */ /* 0x000fc800078e0203 */
[----:B------:R-:W-:-:S07]  /*1bd0*/  @!P0 IMAD.MOV.U32 R3, RZ, RZ, R4 ;  /* 0x000000ffff038224 */ /* 0x000fce00078e0004 */
.L_x_27:
[----:B------:R-:W-:Y:S05]  /*1be0*/  BSYNC.RECONVERGENT B3 ;  /* 0x0000000000037941 */ /* 0x000fea0003800200 */
.L_x_26:
        /* <DEDUP_REMOVED lines=41> */
[----:B------:R-:W-:Y:S01]  /*1e80*/  MOV R15, R6 ;  /* 0x00000006000f7202 */ /* 0x000fe20000000f00 */
[----:B------:R-:W-:-:S07]  /*1e90*/  IMAD.MOV.U32 R6, RZ, RZ, R14 ;  /* 0x000000ffff067224 */ /* 0x000fce00078e000e */
.L_x_24:
[----:B------:R-:W-:Y:S05]  /*1ea0*/  BSYNC.RECONVERGENT B2 ;  /* 0x0000000000027941 */ /* 0x000fea0003800200 */
.L_x_23:
[----:B------:R-:W-:Y:S01]  /*1eb0*/  HFMA2 R31, -RZ, RZ, 0.1171875, 0 ;  /* 0x2f800000ff1f7431 */ /* 0x000fe200000001ff */
[----:B------:R-:W-:Y:S01]  /*1ec0*/  I2FP.F32.U32 R12, R15 ;  /* 0x0000000f000c7245 */ /* 0x000fe20000201000 */
[----:B------:R-:W-:Y:S01]  /*1ed0*/  UMOV UR28, 0xfefa39ef ;  /* 0xfefa39ef001c7882 */ /* 0x000fe20000000000 */
[----:B------:R-:W-:Y:S01]  /*1ee0*/  UMOV UR29, 0x3fe62e42 ;  /* 0x3fe62e42001d7882 */ /* 0x000fe20000000000 */
[----:B------:R-:W-:Y:S01]  /*1ef0*/  ISETP.NE.AND P0, PT, R17, 0x1, PT ;  /* 0x000000011100780c */ /* 0x000fe20003f05270 */
[----:B------:R-:W-:Y:S01]  /*1f00*/  BSSY.RECONVERGENT B2, `(.L_x_28) ;  /* 0x000004f000027945 */ /* 0x000fe20003800200 */
[----:B------:R-:W-:Y:S02]  /*1f10*/  IMAD.MOV.U32 R18, RZ, RZ, R8 ;  /* 0x000000ffff127224 */ /* 0x000fe400078e0008 */
[----:B------:R-:W-:-:S06]  /*1f20*/  FFMA R12, R12, R31, 1.1641532182693481445e-10 ;  /* 0x2f0000000c0c7423 */ /* 0x000fcc000000001f */
[----:B------:R-:W1:Y:S02]  /*1f30*/  MUFU.RSQ R12, R12 ;  /* 0x0000000c000c7308 */ /* 0x000e640000001400 */
[----:B-1----:R-:W-:Y:S01]  /*1f40*/  FADD R16, R12, -1 ;  /* 0xbf8000000c107421 */ /* 0x002fe20000000000 */
[----:B------:R-:W-:-:S05]  /*1f50*/  IMAD.MOV.U32 R12, RZ, RZ, 0x2 ;  /* 0x00000002ff0c7424 */ /* 0x000fca00078e00ff */
[----:B------:R-:W1:Y:S08]  /*1f60*/  MUFU.LG2 R16, R16 ;  /* 0x0000001000107308 */ /* 0x000e700000000c00 */
[----:B-1----:R-:W1:Y:S02]  /*1f70*/  F2F.F64.F32 R14, R16 ;  /* 0x00000010000e7310 */ /* 0x002e640000201800 */
[----:B-1----:R-:W-:-:S10]  /*1f80*/  DMUL R14, R14, UR28 ;  /* 0x0000001c0e0e7c28 */ /* 0x002fd40008000000 */
[----:B------:R-:W1:Y:S02]  /*1f90*/  F2F.F32.F64 R15, R14 ;  /* 0x0000000e000f7310 */ /* 0x000e640000301000 */
[----:B-1----:R-:W-:-:S04]  /*1fa0*/  FADD R28, R10, R15 ;  /* 0x0000000f0a1c7221 */ /* 0x002fc80000000000 */
[----:B----4-:R-:W-:-:S04]  /*1fb0*/  FFMA R28, -R9, R28, R2 ;  /* 0x0000001c091c7223 */ /* 0x010fc80000000102 */
[----:B------:R1:W2:Y:S01]  /*1fc0*/  FRND.FLOOR R29, R28 ;  /* 0x0000001c001d7307 */ /* 0x0002a20000205000 */
[----:B------:R-:W-:Y:S05]  /*1fd0*/  @!P0 BRA `(.L_x_29) ;  /* 0x0000000400048947 */ /* 0x000fea0003800000 */
        /* <DEDUP_REMOVED lines=8> */
.L_x_30:
        /* <DEDUP_REMOVED lines=13> */
.L_x_32:
[----:B------:R-:W-:Y:S05]  /*2130*/  BSYNC.RECONVERGENT B3 ;  /* 0x0000000000037941 */ /* 0x000fea0003800200 */
.L_x_31:
[----:B------:R-:W-:Y:S01]  /*2140*/  IMAD.WIDE.U32 R18, R13, -0x326172a9, RZ ;  /* 0xcd9e8d570d127825 */ /* 0x000fe200078e00ff */
[----:B------:R-:W-:-:S03]  /*2150*/  LOP3.LUT R14, R3, UR9, R5, 0x96, !PT ;  /* 0x00000009030e7c12 */ /* 0x000fc6000f8e9605 */
[----:B------:R-:W-:Y:S01]  /*2160*/  IMAD.MOV.U32 R12, RZ, RZ, RZ ;  /* 0x000000ffff0c7224 */ /* 0x000fe200078e00ff */
        /* <DEDUP_REMOVED lines=35> */
[----:B------:R-:W-:Y:S02]  /*23a0*/  LOP3.LUT R5, R18, UR4, R17, 0x96, !PT ;  /* 0x0000000412057c12 */ /* 0x000fe4000f8e9611 */
[----:B------:R-:W-:Y:S01]  /*23b0*/  MOV R18, R6 ;  /* 0x0000000600127202 */ /* 0x000fe20000000f00 */
[----:B------:R-:W-:Y:S01]  /*23c0*/  IMAD.MOV.U32 R8, RZ, RZ, R16 ;  /* 0x000000ffff087224 */ /* 0x000fe200078e0010 */
[----:B------:R-:W-:Y:S01]  /*23d0*/  LOP3.LUT R4, R4, UR5, R15, 0x96, !PT ;  /* 0x0000000504047c12 */ /* 0x000fe2000f8e960f */
[----:B------:R-:W-:-:S07]  /*23e0*/  IMAD.MOV.U32 R6, RZ, RZ, R14 ;  /* 0x000000ffff067224 */ /* 0x000fce00078e000e */
.L_x_29:
[----:B------:R-:W-:Y:S05]  /*23f0*/  BSYNC.RECONVERGENT B2 ;  /* 0x0000000000027941 */ /* 0x000fea0003800200 */
.L_x_28:
[----:B--2---:R-:W-:Y:S01]  /*2400*/  FADD R19, R29, 1 ;  /* 0x3f8000001d137421 */ /* 0x004fe20000000000 */
[C---:B------:R-:W-:Y:S01]  /*2410*/  FADD R14, R2.reuse, -R29 ;  /* 0x8000001d020e7221 */ /* 0x040fe20000000000 */
[----:B------:R-:W-:Y:S01]  /*2420*/  UMOV UR28, 0x652b82fe ;  /* 0x652b82fe001c7882 */ /* 0x000fe20000000000 */
[----:B------:R-:W-:Y:S01]  /*2430*/  UMOV UR29, 0x3ff71547 ;  /* 0x3ff71547001d7882 */ /* 0x000fe20000000000 */
[----:B------:R-:W-:Y:S01]  /*2440*/  FADD R17, R2, -R19 ;  /* 0x8000001302117221 */ /* 0x000fe20000000000 */
[C-C-:B------:R-:W-:Y:S01]  /*2450*/  FFMA R22, R7.reuse, R14, -R10.reuse ;  /* 0x0000000e07167223 */ /* 0x140fe2000000080a */
[----:B------:R-:W2:Y:S01]  /*2460*/  F2I.TRUNC.NTZ R30, R19 ;  /* 0x00000013001e7305 */ /* 0x000ea2000020f100 */
[----:B------:R-:W-:Y:S01]  /*2470*/  BSSY.RECONVERGENT B2, `(.L_x_33) ;  /* 0x000009d000027945 */ /* 0x000fe20003800200 */
[----:B------:R-:W-:-:S06]  /*2480*/  FFMA R20, R7, R17, -R10 ;  /* 0x0000001107147223 */ /* 0x000fcc000000080a */
[----:B------:R-:W3:Y:S01]  /*2490*/  F2F.F64.F32 R16, R20 ;  /* 0x0000001400107310 */ /* 0x000ee20000201800 */
[----:B--2---:R-:W-:-:S07]  /*24a0*/  ISETP.GE.AND P0, PT, R30, 0x9, PT ;  /* 0x000000091e00780c */ /* 0x004fce0003f06270 */
[----:B------:R-:W2:Y:S01]  /*24b0*/  F2F.F64.F32 R14, R22 ;  /* 0x00000016000e7310 */ /* 0x000ea20000201800 */
[----:B---3--:R-:W-:Y:S02]  /*24c0*/  DMUL R16, R16, UR28 ;  /* 0x0000001c10107c28 */ /* 0x008fe40008000000 */
[----:B--2---:R-:W-:-:S08]  /*24d0*/  DMUL R14, R14, UR28 ;  /* 0x0000001c0e0e7c28 */ /* 0x004fd00008000000 */
[----:B------:R-:W2:Y:S08]  /*24e0*/  F2F.F32.F64 R16, R16 ;  /* 0x0000001000107310 */ /* 0x000eb00000301000 */
[----:B------:R3:W4:Y:S08]  /*24f0*/  F2F.F32.F64 R15, R14 ;  /* 0x0000000e000f7310 */ /* 0x0007300000301000 */
[----:B--2---:R-:W2:Y:S01]  /*2500*/  MUFU.EX2 R21, R16 ;  /* 0x0000001000157308 */ /* 0x004ea20000000800 */
[----:B---3--:R-:W-:-:S05]  /*2510*/  I2FP.F32.U32 R14, R18 ;  /* 0x00000012000e7245 */ /* 0x008fca0000201000 */
[----:B------:R-:W-:Y:S02]  /*2520*/  FFMA R31, R14, R31, 1.1641532182693481445e-10 ;  /* 0x2f0000000e1f7423 */ /* 0x000fe4000000001f */
[----:B----4-:R-:W3:Y:S01]  /*2530*/  MUFU.EX2 R23, R15 ;  /* 0x0000000f00177308 */ /* 0x010ee20000000800 */
[----:B--2---:R-:W-:-:S04]  /*2540*/  FADD R21, R21, 1 ;  /* 0x3f80000015157421 */ /* 0x004fc80000000000 */
[----:B------:R-:W-:Y:S01]  /*2550*/  FMUL R21, R21, R21 ;  /* 0x0000001515157220 */ /* 0x000fe20000400000 */
[----:B---3--:R-:W-:-:S05]  /*2560*/  FADD R23, R23, 1 ;  /* 0x3f80000017177421 */ /* 0x008fca0000000000 */
[----:B------:R-:W-:Y:S01]  /*2570*/  MUFU.RCP R21, R21 ;  /* 0x0000001500157308 */ /* 0x000fe20000001000 */
[----:B------:R-:W-:-:S07]  /*2580*/  FMUL R23, R23, R23 ;  /* 0x0000001717177220 */ /* 0x000fce0000400000 */
[----:B------:R-:W2:Y:S02]  /*2590*/  MUFU.RCP R32, R23 ;  /* 0x0000001700207308 */ /* 0x000ea40000001000 */
[----:B--2---:R-:W-:Y:S01]  /*25a0*/  FADD R32, R21, -R32 ;  /* 0x8000002015207221 */ /* 0x004fe20000000000 */
[----:B------:R-:W-:Y:S06]  /*25b0*/  @!P0 BRA `(.L_x_34) ;  /* 0x0000000800088947 */ /* 0x000fec0003800000 */
[----:B------:R-:W-:Y:S01]  /*25c0*/  I2FP.F32.S32 R22, R30 ;  /* 0x0000001e00167245 */ /* 0x000fe20000201400 */
[----:B------:R-:W-:Y:S03]  /*25d0*/  BSSY.RECONVERGENT B3, `(.L_x_35) ;  /* 0x000000f000037945 */ /* 0x000fe60003800200 */
[----:B------:R-:W2:Y:S08]  /*25e0*/  F2F.F64.F32 R16, |R22| ;  /* 0x4000001600107310 */ /* 0x000eb00000201800 */
[----:B--2---:R-:W2:Y:S01]  /*25f0*/  MUFU.RCP64H R21, R17 ;  /* 0x0000001100157308 */ /* 0x004ea20000001800 */
[----:B------:R-:W-:-:S04]  /*2600*/  IADD3 R20, PT, PT, R17, 0x300402, RZ ;  /* 0x0030040211147810 */ /* 0x000fc80007ffe0ff */
[----:B------:R-:W-:Y:S02]  /*2610*/  FSETP.GEU.AND P0, PT, |R20|, 5.8789094863358348022e-39, PT ;  /* 0x004004021400780b */ /* 0x000fe40003f0e200 */
[----:B--2---:R-:W-:-:S08]  /*2620*/  DFMA R18, -R16, R20, 1 ;  /* 0x3ff000001012742b */ /* 0x004fd00000000114 */
[----:B------:R-:W-:-:S08]  /*2630*/  DFMA R18, R18, R18, R18 ;  /* 0x000000121212722b */ /* 0x000fd00000000012 */
[----:B------:R-:W-:-:S08]  /*2640*/  DFMA R18, R20, R18, R20 ;  /* 0x000000121412722b */ /* 0x000fd00000000014 */
[----:B------:R-:W-:-:S08]  /*2650*/  DFMA R14, -R16, R18, 1 ;  /* 0x3ff00000100e742b */ /* 0x000fd00000000112 */
[----:B------:R-:W-:Y:S01]  /*2660*/  DFMA R14, R18, R14, R18 ;  /* 0x0000000e120e722b */ /* 0x000fe20000000012 */
[----:B------:R-:W-:Y:S10]  /*2670*/  @P0 BRA `(.L_x_36) ;  /* 0x0000000000100947 */ /* 0x000ff40003800000 */
[----:B------:R-:W-:Y:S02]  /*2680*/  LOP3.LUT R25, R17, 0x7fffffff, RZ, 0xc0, !PT ;  /* 0x7fffffff11197812 */ /* 0x000fe400078ec0ff */
[----:B------:R-:W-:-:S03]  /*2690*/  MOV R24, 0x26c0 ;  /* 0x000026c000187802 */ /* 0x000fc60000000f00 */
[----:B------:R-:W-:-:S07]  /*26a0*/  VIADD R25, R25, 0xfff00000 ;  /* 0xfff0000019197836 */ /* 0x000fce0000000000 */
[----:B01----:R-:W-:Y:S05]  /*26b0*/  CALL.REL.NOINC `($__internal_0_$__cuda_sm20_dblrcp_rn_slowpath_v3) ;  /* 0x00000008004c7944 */ /* 0x003fea0003c00000 */
.L_x_36:
[----:B------:R-:W-:Y:S05]  /*26c0*/  BSYNC.RECONVERGENT B3 ;  /* 0x0000000000037941 */ /* 0x000fea0003800200 */
.L_x_35:
[----:B------:R-:W-:Y:S01]  /*26d0*/  ISETP.GT.AND P0, PT, R17, 0xfffff, PT ;  /* 0x000fffff1100780c */ /* 0x000fe20003f04270 */
[----:B------:R-:W-:Y:S01]  /*26e0*/  DMUL R22, R14, R14 ;  /* 0x0000000e0e167228 */ /* 0x000fe20000000000 */
[----:B------:R-:W-:Y:S01]  /*26f0*/  IMAD.MOV.U32 R20, RZ, RZ, -0x6d8c7041 ;  /* 0x92738fbfff147424 */ /* 0x000fe200078e00ff */
[----:B------:R-:W-:Y:S01]  /*2700*/  MOV R21, 0x3f4b68b9 ;  /* 0x3f4b68b900157802 */ /* 0x000fe20000000f00 */
[----:B------:R-:W-:Y:S01]  /*2710*/  UMOV UR28, 0x34783f9 ;  /* 0x034783f9001c7882 */ /* 0x000fe20000000000 */
[----:B------:R-:W-:Y:S01]  /*2720*/  UMOV UR29, 0x3f5ac321 ;  /* 0x3f5ac321001d7882 */ /* 0x000fe20000000000 */
[----:B------:R-:W-:Y:S01]  /*2730*/  IMAD.MOV.U32 R34, RZ, RZ, R17 ;  /* 0x000000ffff227224 */ /* 0x000fe200078e0011 */
[----:B------:R-:W-:Y:S01]  /*2740*/  BSSY.RECONVERGENT B3, `(.L_x_37) ;  /* 0x0000061000037945 */ /* 0x000fe20003800200 */
[----:B------:R-:W-:Y:S01]  /*2750*/  IMAD.MOV.U32 R24, RZ, RZ, R16 ;  /* 0x000000ffff187224 */ /* 0x000fe200078e0010 */
[----:B------:R-:W-:Y:S01]  /*2760*/  DFMA R20, R22, -UR28, R20 ;  /* 0x8000001c16147c2b */ /* 0x000fe20008000014 */
[----:B------:R-:W-:Y:S01]  /*2770*/  UMOV UR28, 0x1e4f7b8c ;  /* 0x1e4f7b8c001c7882 */ /* 0x000fe20000000000 */
[----:B------:R-:W-:Y:S01]  /*2780*/  UMOV UR29, 0x3f4380d0 ;  /* 0x3f4380d0001d7882 */ /* 0x000fe20000000000 */
[----:B------:R-:W-:Y:S01]  /*2790*/  IMAD.MOV.U32 R33, RZ, RZ, -0x3ff ;  /* 0xfffffc01ff217424 */ /* 0x000fe200078e00ff */
[----:B------:R-:W-:-:S02]  /*27a0*/  @!P0 I2FP.F32.S32 R18, R30 ;  /* 0x0000001e00128245 */ /* 0x000fc40000201400 */
[----:B------:R-:W-:Y:S02]  /*27b0*/  @!P0 MOV R33, 0xfffffbcb ;  /* 0xfffffbcb00218802 */ /* 0x000fe40000000f00 */
[----:B------:R-:W-:Y:S01]  /*27c0*/  DFMA R20, R22, R20, -UR28 ;  /* 0x8000001c16147e2b */ /* 0x000fe20008000014 */
[----:B------:R-:W-:Y:S01]  /*27d0*/  UMOV UR28, 0xa29f7264 ;  /* 0xa29f7264001c7882 */ /* 0x000fe20000000000 */
[----:B------:R-:W2:Y:S01]  /*27e0*/  @!P0 F2F.F64.F32 R18, |R18| ;  /* 0x4000001200128310 */ /* 0x000ea20000201800 */
[----:B------:R-:W-:-:S05]  /*27f0*/  UMOV UR29, 0x3f4a019f ;  /* 0x3f4a019f001d7882 */ /* 0x000fca0000000000 */
[----:B------:R-:W-:Y:S01]  /*2800*/  DFMA R20, R22, R20, UR28 ;  /* 0x0000001c16147e2b */ /* 0x000fe20008000014 */
[----:B------:R-:W-:Y:S01]  /*2810*/  UMOV UR28, 0x16b2acec ;  /* 0x16b2acec001c7882 */ /* 0x000fe20000000000 */
[----:B------:R-:W-:-:S06]  /*2820*/  UMOV UR29, 0x3f66c16c ;  /* 0x3f66c16c001d7882 */ /* 0x000fcc0000000000 */
[----:B------:R-:W-:Y:S01]  /*2830*/  DFMA R20, R22, R20, -UR28 ;  /* 0x8000001c16147e2b */ /* 0x000fe20008000014 */
[----:B------:R-:W-:Y:S01]  /*2840*/  UMOV UR28, 0x55555545 ;  /* 0x55555545001c7882 */ /* 0x000fe20000000000 */
[----:B--2---:R-:W-:Y:S01]  /*2850*/  @!P0 DMUL R16, R18, 1.80143985094819840000e+16 ;  /* 0x4350000012108828 */ /* 0x004fe20000000000 */
[----:B------:R-:W-:-:S05]  /*2860*/  UMOV UR29, 0x3fb55555 ;  /* 0x3fb55555001d7882 */ /* 0x000fca0000000000 */
[----:B------:R-:W-:Y:S01]  /*2870*/  DFMA R22, R22, R20, UR28 ;  /* 0x0000001c16167e2b */ /* 0x000fe20008000014 */
[----:B------:R-:W-:Y:S01]  /*2880*/  UMOV UR28, 0xc864beae ;  /* 0xc864beae001c7882 */ /* 0x000fe20000000000 */
[----:B------:R-:W-:Y:S02]  /*2890*/  UMOV UR29, 0x3fed67f1 ;  /* 0x3fed67f1001d7882 */ /* 0x000fe40000000000 */
[----:B------:R-:W-:Y:S01]  /*28a0*/  @!P0 MOV R34, R17 ;  /* 0x0000001100228202 */ /* 0x000fe20000000f00 */
[----:B------:R-:W-:-:S03]  /*28b0*/  @!P0 IMAD.MOV.U32 R24, RZ, RZ, R16 ;  /* 0x000000ffff188224 */ /* 0x000fc600078e0010 */
[----:B------:R-:W-:Y:S01]  /*28c0*/  DFMA R14, R22, R14, UR28 ;  /* 0x0000001c160e7e2b */ /* 0x000fe2000800000e */
[----:B------:R-:W-:-:S05]  /*28d0*/  VIADD R18, R34, 0xffffffff ;  /* 0xffffffff22127836 */ /* 0x000fca0000000000 */
[----:B------:R-:W-:-:S13]  /*28e0*/  ISETP.GT.U32.AND P1, PT, R18, 0x7feffffe, PT ;  /* 0x7feffffe1200780c */ /* 0x000fda0003f24070 */
[----:B------:R-:W-:Y:S05]  /*28f0*/  @P1 BRA `(.L_x_38) ;  /* 0x0000000000fc1947 */ /* 0x000fea0003800000 */
[----:B------:R-:W-:Y:S01]  /*2900*/  LOP3.LUT R16, R34, 0xfffff, RZ, 0xc0, !PT ;  /* 0x000fffff22107812 */ /* 0x000fe200078ec0ff */
[----:B------:R-:W-:Y:S01]  /*2910*/  IMAD.MOV.U32 R18, RZ, RZ, R24 ;  /* 0x000000ffff127224 */ /* 0x000fe200078e0018 */
[----:B------:R-:W-:Y:S01]  /*2920*/  UMOV UR28, 0x3ae80f1e ;  /* 0x3ae80f1e001c7882 */ /* 0x000fe20000000000 */
[----:B------:R-:W-:Y:S01]  /*2930*/  UMOV UR29, 0x3eb1380b ;  /* 0x3eb1380b001d7882 */ /* 0x000fe20000000000 */
[----:B------:R-:W-:Y:S01]  /*2940*/  LOP3.LUT R19, R16, 0x3ff00000, RZ, 0xfc, !PT ;  /* 0x3ff0000010137812 */ /* 0x000fe200078efcff */
[----:B------:R-:W-:-:S03]  /*2950*/  IMAD.MOV.U32 R16, RZ, RZ, RZ ;  /* 0x000000ffff107224 */ /* 0x000fc600078e00ff */
[----:B------:R-:W-:-:S13]  /*2960*/  ISETP.GE.U32.AND P0, PT, R19, 0x3ff6a09f, PT ;  /* 0x3ff6a09f1300780c */ /* 0x000fda0003f06070 */
[----:B------:R-:W-:-:S05]  /*2970*/  @P0 IADD3 R17, PT, PT, R19, -0x100000, RZ ;  /* 0xfff0000013110810 */ /* 0x000fca0007ffe0ff */
[----:B------:R-:W-:-:S06]  /*2980*/  @P0 IMAD.MOV.U32 R19, RZ, RZ, R17 ;  /* 0x000000ffff130224 */ /* 0x000fcc00078e0011 */
[C---:B------:R-:W-:Y:S02]  /*2990*/  DADD R24, R18.reuse, 1 ;  /* 0x3ff0000012187429 */ /* 0x040fe40000000000 */
[----:B------:R-:W-:-:S04]  /*29a0*/  DADD R18, R18, -1 ;  /* 0xbff0000012127429 */ /* 0x000fc80000000000 */
[----:B------:R-:W2:Y:S02]  /*29b0*/  MUFU.RCP64H R17, R25 ;  /* 0x0000001900117308 */ /* 0x000ea40000001800 */
[----:B--2---:R-:W-:Y:S01]  /*29c0*/  DFMA R20, -R24, R16, 1 ;  /* 0x3ff000001814742b */ /* 0x004fe20000000110 */
[----:B------:R-:W-:Y:S01]  /*29d0*/  MOV R24, 0x8b7a8b04 ;  /* 0x8b7a8b0400187802 */ /* 0x000fe20000000f00 */
[----:B------:R-:W-:-:S06]  /*29e0*/  IMAD.MOV.U32 R25, RZ, RZ, 0x3ed0ee25 ;  /* 0x3ed0ee25ff197424 */ /* 0x000fcc00078e00ff */
[----:B------:R-:W-:-:S08]  /*29f0*/  DFMA R20, R20, R20, R20 ;  /* 0x000000141414722b */ /* 0x000fd00000000014 */
[----:B------:R-:W-:-:S08]  /*2a00*/  DFMA R20, R16, R20, R16 ;  /* 0x000000141014722b */ /* 0x000fd00000000010 */
[----:B------:R-:W-:-:S08]  /*2a10*/  DMUL R16, R18, R20 ;  /* 0x0000001412107228 */ /* 0x000fd00000000000 */
[----:B------:R-:W-:-:S08]  /*2a20*/  DFMA R16, R18, R20, R16 ;  /* 0x000000141210722b */ /* 0x000fd00000000010 */
[----:B------:R-:W-:-:S08]  /*2a30*/  DADD R22, R18, -R16 ;  /* 0x0000000012167229 */ /* 0x000fd00000000810 */
[----:B------:R-:W-:-:S08]  /*2a40*/  DADD R22, R22, R22 ;  /* 0x0000000016167229 */ /* 0x000fd00000000016 */
[-C--:B------:R-:W-:Y:S02]  /*2a50*/  DFMA R22, R18, -R16.reuse, R22 ;  /* 0x800000101216722b */ /* 0x080fe40000000016 */
[----:B------:R-:W-:-:S06]  /*2a60*/  DMUL R18, R16, R16 ;  /* 0x0000001010127228 */ /* 0x000fcc0000000000 */
[----:B------:R-:W-:Y:S02]  /*2a70*/  DMUL R22, R20, R22 ;  /* 0x0000001614167228 */ /* 0x000fe40000000000 */
[----:B------:R-:W-:Y:S01]  /*2a80*/  DFMA R24, R18, UR28, R24 ;  /* 0x0000001c12187c2b */ /* 0x000fe20008000018 */
[----:B------:R-:W-:Y:S01]  /*2a90*/  UMOV UR28, 0x9f02676f ;  /* 0x9f02676f001c7882 */ /* 0x000fe20000000000 */
[----:B------:R-:W-:Y:S01]  /*2aa0*/  UMOV UR29, 0x3ef3b266 ;  /* 0x3ef3b266001d7882 */ /* 0x000fe20000000000 */
[----:B------:R-:W-:Y:S02]  /*2ab0*/  LEA.HI R20, R34, R33, RZ, 0xc ;  /* 0x0000002122147211 */ /* 0x000fe400078f60ff */
[----:B------:R-:W-:-:S03]  /*2ac0*/  MOV R21, 0x43300000 ;  /* 0x4330000000157802 */ /* 0x000fc60000000f00 */
[----:B------:R-:W-:Y:S01]  /*2ad0*/  DFMA R24, R18, R24, UR28 ;  /* 0x0000001c12187e2b */ /* 0x000fe20008000018 */
[----:B------:R-:W-:Y:S01]  /*2ae0*/  UMOV UR28, 0xa9ab0956 ;  /* 0xa9ab0956001c7882 */ /* 0x000fe20000000000 */
[----:B------:R-:W-:Y:S01]  /*2af0*/  UMOV UR29, 0x3f1745cb ;  /* 0x3f1745cb001d7882 */ /* 0x000fe20000000000 */
[----:B------:R-:W-:-:S05]  /*2b00*/  @P0 VIADD R20, R20, 0x1 ;  /* 0x0000000114140836 */ /* 0x000fca0000000000 */
[----:B------:R-:W-:Y:S01]  /*2b10*/  DFMA R24, R18, R24, UR28 ;  /* 0x0000001c12187e2b */ /* 0x000fe20008000018 */
[----:B------:R-:W-:Y:S01]  /*2b20*/  UMOV UR28, 0x2d1b5154 ;  /* 0x2d1b5154001c7882 */ /* 0x000fe20000000000 */
[----:B------:R-:W-:Y:S01]  /*2b30*/  UMOV UR29, 0x3f3c71c7 ;  /* 0x3f3c71c7001d7882 */ /* 0x000fe20000000000 */
[----:B------:R-:W-:-:S05]  /*2b40*/  LOP3.LUT R20, R20, 0x80000000, RZ, 0x3c, !PT ;  /* 0x8000000014147812 */ /* 0x000fca00078e3cff */
        /* <DEDUP_REMOVED lines=12> */
[----:B------:R-:W-:Y:S01]  /*2c10*/  DADD R20, R20, -UR28 ;  /* 0x8000001c14147e29 */ /* 0x000fe20008000000 */
[----:B------:R-:W-:Y:S01]  /*2c20*/  UMOV UR28, 0xfefa39ef ;  /* 0xfefa39ef001c7882 */ /* 0x000fe20000000000 */
[----:B------:R-:W-:Y:S02]  /*2c30*/  UMOV UR29, 0x3fe62e42 ;  /* 0x3fe62e42001d7882 */ /* 0x000fe40000000000 */
[----:B------:R-:W-:-:S04]  /*2c40*/  DMUL R34, R18, R34 ;  /* 0x0000002212227228 */ /* 0x000fc80000000000 */
[----:B------:R-:W-:-:S04]  /*2c50*/  DFMA R24, R20, UR28, R16 ;  /* 0x0000001c14187c2b */ /* 0x000fc80008000010 */
[----:B------:R-:W-:-:S04]  /*2c60*/  DFMA R22, R16, R34, R22 ;  /* 0x000000221016722b */ /* 0x000fc80000000016 */
[----:B------:R-:W-:Y:S01]  /*2c70*/  DFMA R18, R20, -UR28, R24 ;  /* 0x8000001c14127c2b */ /* 0x000fe20008000018 */
[----:B------:R-:W-:Y:S01]  /*2c80*/  UMOV UR28, 0x3b39803f ;  /* 0x3b39803f001c7882 */ /* 0x000fe20000000000 */
[----:B------:R-:W-:-:S06]  /*2c90*/  UMOV UR29, 0x3c7abc9e ;  /* 0x3c7abc9e001d7882 */ /* 0x000fcc0000000000 */
[----:B------:R-:W-:-:S08]  /*2ca0*/  DADD R18, -R16, R18 ;  /* 0x0000000010127229 */ /* 0x000fd00000000112 */
[----:B------:R-:W-:-:S08]  /*2cb0*/  DADD R18, R22, -R18 ;  /* 0x0000000016127229 */ /* 0x000fd00000000812 */
[----:B------:R-:W-:-:S08]  /*2cc0*/  DFMA R18, R20, UR28, R18 ;  /* 0x0000001c14127c2b */ /* 0x000fd00008000012 */
[----:B------:R-:W-:Y:S01]  /*2cd0*/  DADD R20, R24, R18 ;  /* 0x0000000018147229 */ /* 0x000fe20000000012 */
[----:B------:R-:W-:Y:S10]  /*2ce0*/  BRA `(.L_x_39) ;  /* 0x0000000000187947 */ /* 0x000ff40003800000 */
.L_x_38:
[----:B------:R-:W-:Y:S01]  /*2cf0*/  IMAD.MOV.U32 R18, RZ, RZ, 0x0 ;  /* 0x00000000ff127424 */ /* 0x000fe200078e00ff */
[----:B------:R-:W-:Y:S01]  /*2d00*/  LOP3.LUT P0, RZ, R17, 0x7fffffff, RZ, 0xc0, !PT ;  /* 0x7fffffff11ff7812 */ /* 0x000fe2000780c0ff */
[----:B------:R-:W-:-:S06]  /*2d10*/  IMAD.MOV.U32 R19, RZ, RZ, 0x7ff00000 ;  /* 0x7ff00000ff137424 */ /* 0x000fcc00078e00ff */
[----:B------:R-:W-:-:S10]  /*2d20*/  DFMA R18, R16, R18, +INF ;  /* 0x7ff000001012742b */ /* 0x000fd40000000012 */
[----:B------:R-:W-:Y:S02]  /*2d30*/  FSEL R20, R18, RZ, P0 ;  /* 0x000000ff12147208 */ /* 0x000fe40000000000 */
[----:B------:R-:W-:-:S07]  /*2d40*/  FSEL R21, R19, -QNAN , P0 ;  /* 0xfff0000013157808 */ /* 0x000fce0000000000 */
.L_x_39:
[----:B------:R-:W-:Y:S05]  /*2d50*/  BSYNC.RECONVERGENT B3 ;  /* 0x0000000000037941 */ /* 0x000fea0003800200 */
.L_x_37:
[----:B------:R-:W-:Y:S01]  /*2d60*/  I2FP.F32.S32 R30, R30 ;  /* 0x0000001e001e7245 */ /* 0x000fe20000201400 */
[----:B------:R-:W-:-:S03]  /*2d70*/  DMUL R20, R20, 0.5 ;  /* 0x3fe0000014147828 */ /* 0x000fc60000000000 */
[----:B------:R-:W2:Y:S02]  /*2d80*/  F2F.F64.F32 R16, |R30| ;  /* 0x4000001e00107310 */ /* 0x000ea40000201800 */
[----:B--2---:R-:W-:-:S08]  /*2d90*/  DADD R18, R16, -0.5 ;  /* 0xbfe0000010127429 */ /* 0x004fd00000000000 */
[CC--:B------:R-:W-:Y:S02]  /*2da0*/  DFMA R16, R20.reuse, R18.reuse, -R16 ;  /* 0x000000121410722b */ /* 0x0c0fe40000000810 */
[----:B------:R-:W-:-:S08]  /*2db0*/  DFMA R14, R20, R18, R14 ;  /* 0x00000012140e722b */ /* 0x000fd0000000000e */
[----:B------:R-:W-:Y:S01]  /*2dc0*/  DADD R16, R16, R14 ;  /* 0x0000000010107229 */ /* 0x000fe2000000000e */
[----:B------:R-:W-:Y:S10]  /*2dd0*/  BRA `(.L_x_40) ;  /* 0x0000000000187947 */ /* 0x000ff40003800000 */
.L_x_34:
[----:B------:R-:W-:Y:S01]  /*2de0*/  I2FP.F32.S32 R15, R30 ;  /* 0x0000001e000f7245 */ /* 0x000fe20000201400 */
[----:B------:R-:W-:-:S05]  /*2df0*/  UMOV UR28, 0x8 ;  /* 0x00000008001c7882 */ /* 0x000fca0000000000 */
[----:B------:R-:W2:Y:S08]  /*2e00*/  F2F.F64.F32 R14, |R15| ;  /* 0x4000000f000e7310 */ /* 0x000eb00000201800 */
[----:B--2---:R-:W2:Y:S02]  /*2e10*/  F2I.F64.TRUNC R14, R14 ;  /* 0x0000000e000e7311 */ /* 0x004ea4000030d100 */
[----:B--2---:R-:W-:-:S06]  /*2e20*/  LEA R16, R14, -UR28, 0x3 ;  /* 0x8000001c0e107c11 */ /* 0x004fcc000f8e18ff */
[----:B------:R-:W2:Y:S02]  /*2e30*/  LDC.64 R16, c[0x3][R16] ;  /* 0x00c0000010107b82 */ /* 0x000ea40000000a00 */
.L_x_40:
[----:B------:R-:W-:Y:S05]  /*2e40*/  BSYNC.RECONVERGENT B2 ;  /* 0x0000000000027941 */ /* 0x000fea0003800200 */
.L_x_33:
[----:B--2---:R-:W2:Y:S01]  /*2e50*/  F2F.F32.F64 R16, R16 ;  /* 0x0000001000107310 */ /* 0x004ea20000301000 */
[----:B0-----:R-:W-:Y:S01]  /*2e60*/  FFMA R29, R11, R29, -R2 ;  /* 0x0000001d0b1d7223 */ /* 0x001fe20000000802 */
[----:B------:R-:W-:Y:S01]  /*2e70*/  UMOV UR28, 0x652b82fe ;  /* 0x652b82fe001c7882 */ /* 0x000fe20000000000 */
[----:B------:R-:W-:Y:S01]  /*2e80*/  UMOV UR29, 0x3ff71547 ;  /* 0x3ff71547001d7882 */ /* 0x000fe20000000000 */
[----:B------:R-:W-:-:S04]  /*2e90*/  FMUL R32, R32, 1.2999999523162841797 ;  /* 0x3fa6666620207820 */ /* 0x000fc80000400000 */
[----:B------:R-:W-:Y:S01]  /*2ea0*/  FMUL R31, R31, R32 ;  /* 0x000000201f1f7220 */ /* 0x000fe20000400000 */
[----:B------:R-:W-:Y:S01]  /*2eb0*/  F2F.F64.F32 R18, R32 ;  /* 0x0000002000127310 */ /* 0x000fe20000201800 */
[----:B--2---:R-:W-:-:S07]  /*2ec0*/  FADD R29, -R16, R29 ;  /* 0x0000001d101d7221 */ /* 0x004fce0000000100 */
[----:B------:R-:W0:Y:S02]  /*2ed0*/  F2F.F64.F32 R14, R29 ;  /* 0x0000001d000e7310 */ /* 0x000e240000201800 */
[----:B0-----:R-:W-:Y:S01]  /*2ee0*/  DMUL R14, R14, UR28 ;  /* 0x0000001c0e0e7c28 */ /* 0x001fe20008000000 */
[----:B------:R-:W-:Y:S01]  /*2ef0*/  UMOV UR28, 0xc924223 ;  /* 0x0c924223001c7882 */ /* 0x000fe20000000000 */
[----:B------:R-:W-:-:S08]  /*2f00*/  UMOV UR29, 0x3bc79ca1 ;  /* 0x3bc79ca1001d7882 */ /* 0x000fd00000000000 */
[----:B------:R-:W0:Y:S08]  /*2f10*/  F2F.F32.F64 R14, R14 ;  /* 0x0000000e000e7310 */ /* 0x000e300000301000 */
[----:B0-----:R-:W0:Y:S02]  /*2f20*/  MUFU.EX2 R20, R14 ;  /* 0x0000000e00147308 */ /* 0x001e240000000800 */
[----:B0-----:R-:W-:-:S13]  /*2f30*/  FSETP.GEU.AND P0, PT, R31, R20, PT ;  /* 0x000000141f00720b */ /* 0x001fda0003f0e000 */
[----:B------:R-:W-:-:S14]  /*2f40*/  DSETP.LTU.OR P0, PT, R18, UR28, P0 ;  /* 0x0000001c12007e2a */ /* 0x000fdc0008709400 */
[----:B------:R-:W-:Y:S05]  /*2f50*/  @P0 BRA `(.L_x_41) ;  /* 0xffffffe800b80947 */ /* 0x000fea000383ffff */
[----:B------:R-:W-:Y:S05]  /*2f60*/  BSYNC.RECONVERGENT B1 ;  /* 0x0000000000017941 */ /* 0x000fea0003800200 */
.L_x_22:
[----:B-1----:R-:W2:Y:S02]  /*2f70*/  F2I.U32.FLOOR.NTZ R28, R28 ;  /* 0x0000001c001c7305 */ /* 0x002ea40000207000 */
.L_x_13:
[----:B------:R-:W-:Y:S05]  /*2f80*/  BSYNC.RECONVERGENT B0 ;  /* 0x0000000000007941 */ /* 0x000fea0003800200 */
.L_x_4:
[----:B------:R-:W3:Y:S01]  /*2f90*/  LDC.64 R2, c[0x0][0x380] ;  /* 0x0000e000ff027b82 */ /* 0x000ee20000000a00 */
[----:B-12---:R-:W-:-:S04]  /*2fa0*/  I2FP.F32.U32 R28, R28 ;  /* 0x0000001c001c7245 */ /* 0x006fc80000201000 */
[----:B------:R-:W1:Y:S01]  /*2fb0*/  F2I.NTZ R5, R28 ;  /* 0x0000001c00057305 */ /* 0x000e620000203100 */
[----:B---3--:R-:W-:-:S05]  /*2fc0*/  IMAD.WIDE R2, R0, 0x4, R2 ;  /* 0x0000000400027825 */ /* 0x008fca00078e0202 */
[----:B-1----:R-:W-:Y:S01]  /*2fd0*/  STG.E desc[UR6][R2.64], R5 ;  /* 0x0000000502007986 */ /* 0x002fe2000c101906 */
[----:B------:R-:W-:Y:S05]  /*2fe0*/  EXIT ;  /* 0x000000000000794d */ /* 0x000fea0003800000 */
        .weak           $__internal_0_$__cuda_sm20_dblrcp_rn_slowpath_v3
        .type           $__internal_0_$__cuda_sm20_dblrcp_rn_slowpath_v3,@function
        .size           $__internal_0_$__cuda_sm20_dblrcp_rn_slowpath_v3,($__internal_1_$__cuda_sm20_dsqrt_rn_f64_mediumpath_v1 - $__internal_0_$__cuda_sm20_dblrcp_rn_slowpath_v3)
$__internal_0_$__cuda_sm20_dblrcp_rn_slowpath_v3:
[----:B------:R-:W-:Y:S01]  /*2ff0*/  MOV R14, R16 ;  /* 0x00000010000e7202 */ /* 0x000fe20000000f00 */
[----:B------:R-:W-:Y:S01]  /*3000*/  IMAD.MOV.U32 R15, RZ, RZ, R17 ;  /* 0x000000ffff0f7224 */ /* 0x000fe200078e0011 */
[----:B------:R-:W-:Y:S05]  /*3010*/  BSSY.RECONVERGENT B4, `(.L_x_42) ;  /* 0x0000025000047945 */ /* 0x000fea0003800200 */
[----:B------:R-:W-:-:S14]  /*3020*/  DSETP.GTU.AND P0, PT, |R14|, +INF , PT ;  /* 0x7ff000000e00742a */ /* 0x000fdc0003f0c200 */
[----:B------:R-:W-:Y:S05]  /*3030*/  @P0 BRA `(.L_x_43) ;  /* 0x0000000000800947 */ /* 0x000fea0003800000 */
[----:B------:R-:W-:-:S05]  /*3040*/  LOP3.LUT R20, R17, 0x7fffffff, RZ, 0xc0, !PT ;  /* 0x7fffffff11147812 */ /* 0x000fca00078ec0ff */
[----:B------:R-:W-:-:S05]  /*3050*/  VIADD R18, R20, 0xffffffff ;  /* 0xffffffff14127836 */ /* 0x000fca0000000000 */
[----:B------:R-:W-:-:S13]  /*3060*/  ISETP.GE.U32.AND P0, PT, R18, 0x7fefffff, PT ;  /* 0x7fefffff1200780c */ /* 0x000fda0003f06070 */
[----:B------:R-:W-:Y:S02]  /*3070*/  @P0 LOP3.LUT R19, R15, 0x7ff00000, RZ, 0x3c, !PT ;  /* 0x7ff000000f130812 */ /* 0x000fe400078e3cff */
[----:B------:R-:W-:Y:S01]  /*3080*/  @P0 MOV R18, RZ ;  /* 0x000000ff00120202 */ /* 0x000fe20000000f00 */
[----:B------:R-:W-:Y:S06]  /*3090*/  @P0 BRA `(.L_x_44) ;  /* 0x0000000000700947 */ /* 0x000fec0003800000 */
[----:B------:R-:W-:-:S13]  /*30a0*/  ISETP.GE.U32.AND P0, PT, R20, 0x1000001, PT ;  /* 0x010000011400780c */ /* 0x000fda0003f06070 */
[----:B------:R-:W-:Y:S05]  /*30b0*/  @!P0 BRA `(.L_x_45) ;  /* 0x0000000000388947 */ /* 0x000fea0003800000 */
[----:B------:R-:W-:Y:S01]  /*30c0*/  VIADD R23, R15, 0xc0200000 ;  /* 0xc02000000f177836 */ /* 0x000fe20000000000 */
[----:B------:R-:W-:Y:S01]  /*30d0*/  MOV R20, R25 ;  /* 0x0000001900147202 */ /* 0x000fe20000000f00 */
[----:B------:R-:W-:Y:S02]  /*30e0*/  IMAD.MOV.U32 R22, RZ, RZ, R14 ;  /* 0x000000ffff167224 */ /* 0x000fe400078e000e */
[----:B------:R-:W0:Y:S04]  /*30f0*/  MUFU.RCP64H R21, R23 ;  /* 0x0000001700157308 */ /* 0x000e280000001800 */
[----:B0-----:R-:W-:-:S08]  /*3100*/  DFMA R18, -R22, R20, 1 ;  /* 0x3ff000001612742b */ /* 0x001fd00000000114 */
[----:B------:R-:W-:-:S08]  /*3110*/  DFMA R18, R18, R18, R18 ;  /* 0x000000121212722b */ /* 0x000fd00000000012 */
[----:B------:R-:W-:-:S08]  /*3120*/  DFMA R18, R20, R18, R20 ;  /* 0x000000121412722b */ /* 0x000fd00000000014 */
[----:B------:R-:W-:-:S08]  /*3130*/  DFMA R20, -R22, R18, 1 ;  /* 0x3ff000001614742b */ /* 0x000fd00000000112 */
[----:B------:R-:W-:-:S08]  /*3140*/  DFMA R18, R18, R20, R18 ;  /* 0x000000141212722b */ /* 0x000fd00000000012 */
[----:B------:R-:W-:-:S08]  /*3150*/  DMUL R18, R18, 2.2250738585072013831e-308 ;  /* 0x0010000012127828 */ /* 0x000fd00000000000 */
[----:B------:R-:W-:-:S08]  /*3160*/  DFMA R14, -R14, R18, 1 ;  /* 0x3ff000000e0e742b */ /* 0x000fd00000000112 */
[----:B------:R-:W-:-:S08]  /*3170*/  DFMA R14, R14, R14, R14 ;  /* 0x0000000e0e0e722b */ /* 0x000fd0000000000e */
[----:B------:R-:W-:Y:S01]  /*3180*/  DFMA R18, R18, R14, R18 ;  /* 0x0000000e1212722b */ /* 0x000fe20000000012 */
[----:B------:R-:W-:Y:S10]  /*3190*/  BRA `(.L_x_44) ;  /* 0x0000000000307947 */ /* 0x000ff40003800000 */
.L_x_45:
[----:B------:R-:W-:Y:S01]  /*31a0*/  DMUL R20, R14, 8.11296384146066816958e+31 ;  /* 0x469000000e147828 */ /* 0x000fe20000000000 */
[----:B------:R-:W-:-:S05]  /*31b0*/  IMAD.MOV.U32 R18, RZ, RZ, R25 ;  /* 0x000000ffff127224 */ /* 0x000fca00078e0019 */
[----:B------:R-:W0:Y:S02]  /*31c0*/  MUFU.RCP64H R19, R21 ;  /* 0x0000001500137308 */ /* 0x000e240000001800 */
[----:B0-----:R-:W-:-:S08]  /*31d0*/  DFMA R14, -R20, R18, 1 ;  /* 0x3ff00000140e742b */ /* 0x001fd00000000112 */
[----:B------:R-:W-:-:S08]  /*31e0*/  DFMA R14, R14, R14, R14 ;  /* 0x0000000e0e0e722b */ /* 0x000fd0000000000e */
[----:B------:R-:W-:-:S08]  /*31f0*/  DFMA R14, R18, R14, R18 ;  /* 0x0000000e120e722b */ /* 0x000fd00000000012 */
[----:B------:R-:W-:-:S08]  /*3200*/  DFMA R18, -R20, R14, 1 ;  /* 0x3ff000001412742b */ /* 0x000fd0000000010e */
[----:B------:R-:W-:-:S08]  /*3210*/  DFMA R18, R14, R18, R14 ;  /* 0x000000120e12722b */ /* 0x000fd0000000000e */
[----:B------:R-:W-:Y:S01]  /*3220*/  DMUL R18, R18, 8.11296384146066816958e+31 ;  /* 0x4690000012127828 */ /* 0x000fe20000000000 */
[----:B------:R-:W-:Y:S10]  /*3230*/  BRA `(.L_x_44) ;  /* 0x0000000000087947 */ /* 0x000ff40003800000 */
.L_x_43:
[----:B------:R-:W-:Y:S01]  /*3240*/  LOP3.LUT R19, R15, 0x80000, RZ, 0xfc, !PT ;  /* 0x000800000f137812 */ /* 0x000fe200078efcff */
[----:B------:R-:W-:-:S07]  /*3250*/  IMAD.MOV.U32 R18, RZ, RZ, R14 ;  /* 0x000000ffff127224 */ /* 0x000fce00078e000e */
.L_x_44:
[----:B------:R-:W-:Y:S05]  /*3260*/  BSYNC.RECONVERGENT B4 ;  /* 0x0000000000047941 */ /* 0x000fea0003800200 */
.L_x_42:
[----:B------:R-:W-:Y:S01]  /*3270*/  IMAD.MOV.U32 R25, RZ, RZ, 0x0 ;  /* 0x00000000ff197424 */ /* 0x000fe200078e00ff */
[----:B------:R-:W-:Y:S01]  /*3280*/  MOV R14, R18 ;  /* 0x00000012000e7202 */ /* 0x000fe20000000f00 */
[----:B------:R-:W-:Y:S02]  /*3290*/  IMAD.MOV.U32 R15, RZ, RZ, R19 ;  /* 0x000000ffff0f7224 */ /* 0x000fe400078e0013 */
[----:B------:R-:W-:Y:S05]  /*32a0*/  RET.REL.NODEC R24 `(generate_map) ;  /* 0xffffffcc18547950 */ /* 0x000fea0003c3ffff */
        .weak           $__internal_1_$__cuda_sm20_dsqrt_rn_f64_mediumpath_v1
        .type           $__internal_1_$__cuda_sm20_dsqrt_rn_f64_mediumpath_v1,@function
        .size           $__internal_1_$__cuda_sm20_dsqrt_rn_f64_mediumpath_v1,(.L_x_52 - $__internal_1_$__cuda_sm20_dsqrt_rn_f64_mediumpath_v1)
$__internal_1_$__cuda_sm20_dsqrt_rn_f64_mediumpath_v1:
[----:B------:R-:W-:Y:S01]  /*32b0*/  ISETP.GE.U32.AND P0, PT, R10, -0x3400000, PT ;  /* 0xfcc000000a00780c */ /* 0x000fe20003f06070 */
[----:B------:R-:W-:Y:S01]  /*32c0*/  BSSY.RECONVERGENT B2, `(.L_x_46) ;  /* 0x0000025000027945 */ /* 0x000fe20003800200 */
[----:B------:R-:W-:Y:S01]  /*32d0*/  MOV R10, R18 ;  /* 0x00000012000a7202 */ /* 0x000fe20000000f00 */
[----:B------:R-:W-:-:S10]  /*32e0*/  IMAD.MOV.U32 R11, RZ, RZ, R19 ;  /* 0x000000ffff0b7224 */ /* 0x000fd400078e0013 */
[----:B------:R-:W-:Y:S05]  /*32f0*/  @!P0 BRA `(.L_x_47) ;  /* 0x0000000000208947 */ /* 0x000fea0003800000 */
[----:B------:R-:W-:-:S10]  /*3300*/  DFMA.RM R10, R10, R16, R14 ;  /* 0x000000100a0a722b */ /* 0x000fd4000000400e */
[----:B------:R-:W-:-:S05]  /*3310*/  IADD3 R14, P0, PT, R10, 0x1, RZ ;  /* 0x000000010a0e7810 */ /* 0x000fca0007f1e0ff */
[----:B------:R-:W-:-:S06]  /*3320*/  IMAD.X R15, RZ, RZ, R11, P0 ;  /* 0x000000ffff0f7224 */ /* 0x000fcc00000e060b */
[----:B------:R-:W-:-:S08]  /*3330*/  DFMA.RP R12, -R10, R14, R12 ;  /* 0x0000000e0a0c722b */ /* 0x000fd0000000810c */
[----:B------:R-:W-:-:S06]  /*3340*/  DSETP.GT.AND P0, PT, R12, RZ, PT ;  /* 0x000000ff0c00722a */ /* 0x000fcc0003f04000 */
[----:B------:R-:W-:Y:S02]  /*3350*/  FSEL R10, R14, R10, P0 ;  /* 0x0000000a0e0a7208 */ /* 0x000fe40000000000 */
[----:B------:R-:W-:Y:S01]  /*3360*/  FSEL R11, R15, R11, P0 ;  /* 0x0000000b0f0b7208 */ /* 0x000fe20000000000 */
[----:B------:R-:W-:Y:S06]  /*3370*/  BRA `(.L_x_48) ;  /* 0x0000000000647947 */ /* 0x000fec0003800000 */
.L_x_47:
[----:B------:R-:W-:-:S14]  /*3380*/  DSETP.NE.AND P0, PT, R12, RZ, PT ;  /* 0x000000ff0c00722a */ /* 0x000fdc0003f05000 */
[----:B------:R-:W-:Y:S05]  /*3390*/  @!P0 BRA `(.L_x_49) ;  /* 0x0000000000588947 */ /* 0x000fea0003800000 */
[----:B------:R-:W-:-:S13]  /*33a0*/  ISETP.GE.AND P0, PT, R13, RZ, PT ;  /* 0x000000ff0d00720c */ /* 0x000fda0003f06270 */
[----:B------:R-:W-:Y:S01]  /*33b0*/  @!P0 MOV R10, 0x0 ;  /* 0x00000000000a8802 */ /* 0x000fe20000000f00 */
[----:B------:R-:W-:Y:S01]  /*33c0*/  @!P0 IMAD.MOV.U32 R11, RZ, RZ, -0x80000 ;  /* 0xfff80000ff0b8424 */ /* 0x000fe200078e00ff */
[----:B------:R-:W-:Y:S06]  /*33d0*/  @!P0 BRA `(.L_x_48) ;  /* 0x00000000004c8947 */ /* 0x000fec0003800000 */
[----:B------:R-:W-:-:S13]  /*33e0*/  ISETP.GT.AND P0, PT, R13, 0x7fefffff, PT ;  /* 0x7fefffff0d00780c */ /* 0x000fda0003f04270 */
[----:B------:R-:W-:Y:S05]  /*33f0*/  @P0 BRA `(.L_x_49) ;  /* 0x0000000000400947 */ /* 0x000fea0003800000 */
[----:B------:R-:W-:Y:S01]  /*3400*/  DMUL R10, R12, 8.11296384146066816958e+31 ;  /* 0x469000000c0a7828 */ /* 0x000fe20000000000 */
[----:B------:R-:W-:Y:S01]  /*3410*/  MOV R16, 0x0 ;  /* 0x0000000000107802 */ /* 0x000fe20000000f00 */
[----:B------:R-:W-:Y:S02]  /*3420*/  IMAD.MOV.U32 R12, RZ, RZ, RZ ;  /* 0x000000ffff0c7224 */ /* 0x000fe400078e00ff */
[----:B------:R-:W-:Y:S02]  /*3430*/  IMAD.MOV.U32 R17, RZ, RZ, 0x3fd80000 ;  /* 0x3fd80000ff117424 */ /* 0x000fe400078e00ff */
[----:B------:R-:W0:Y:S02]  /*3440*/  MUFU.RSQ64H R13, R11 ;  /* 0x0000000b000d7308 */ /* 0x000e240000001c00 */
[----:B0-----:R-:W-:-:S08]  /*3450*/  DMUL R14, R12, R12 ;  /* 0x0000000c0c0e7228 */ /* 0x001fd00000000000 */
[----:B------:R-:W-:-:S08]  /*3460*/  DFMA R14, R10, -R14, 1 ;  /* 0x3ff000000a0e742b */ /* 0x000fd0000000080e */
[----:B------:R-:W-:Y:S02]  /*3470*/  DFMA R16, R14, R16, 0.5 ;  /* 0x3fe000000e10742b */ /* 0x000fe40000000010 */
[----:B------:R-:W-:-:S08]  /*3480*/  DMUL R14, R12, R14 ;  /* 0x0000000e0c0e7228 */ /* 0x000fd00000000000 */
[----:B------:R-:W-:-:S08]  /*3490*/  DFMA R14, R16, R14, R12 ;  /* 0x0000000e100e722b */ /* 0x000fd0000000000c */
[----:B------:R-:W-:Y:S02]  /*34a0*/  DMUL R12, R10, R14 ;  /* 0x0000000e0a0c7228 */ /* 0x000fe40000000000 */
[----:B------:R-:W-:-:S06]  /*34b0*/  IADD3 R15, PT, PT, R15, -0x100000, RZ ;  /* 0xfff000000f0f7810 */ /* 0x000fcc0007ffe0ff */
[----:B------:R-:W-:-:S08]  /*34c0*/  DFMA R16, R12, -R12, R10 ;  /* 0x8000000c0c10722b */ /* 0x000fd0000000000a */
[----:B------:R-:W-:-:S10]  /*34d0*/  DFMA R10, R14, R16, R12 ;  /* 0x000000100e0a722b */ /* 0x000fd4000000000c */
[----:B------:R-:W-:Y:S01]  /*34e0*/  VIADD R11, R11, 0xfcb00000 ;  /* 0xfcb000000b0b7836 */ /* 0x000fe20000000000 */
[----:B------:R-:W-:Y:S06]  /*34f0*/  BRA `(.L_x_48) ;  /* 0x0000000000047947 */ /* 0x000fec0003800000 */
.L_x_49:
[----:B------:R-:W-:-:S11]  /*3500*/  DADD R10, R12, R12 ;  /* 0x000000000c0a7229 */ /* 0x000fd6000000000c */
.L_x_48:
[----:B------:R-:W-:Y:S05]  /*3510*/  BSYNC.RECONVERGENT B2 ;  /* 0x0000000000027941 */ /* 0x000fea0003800200 */
.L_x_46:
[----:B------:R-:W-:Y:S01]  /*3520*/  HFMA2 R9, -RZ, RZ, 0, 0 ;  /* 0x00000000ff097431 */ /* 0x000fe200000001ff */
[----:B------:R-:W-:Y:S01]  /*3530*/  MOV R12, R10 ;  /* 0x0000000a000c7202 */ /* 0x000fe20000000f00 */
[----:B------:R-:W-:Y:S02]  /*3540*/  IMAD.MOV.U32 R13, RZ, RZ, R11 ;  /* 0x000000ffff0d7224 */ /* 0x000fe400078e000b */
[----:B------:R-:W-:Y:S05]  /*3550*/  RET.REL.NODEC R8 `(generate_map) ;  /* 0xffffffc808a87950 */ /* 0x000fea0003c3ffff */
.L_x_50:
        /* <DEDUP_REMOVED lines=10> */
.L_x_52:


//--------------------- .nv.global.init           --------------------------
	.section	.nv.global.init,"aw",@progbits
	.align	4
.nv.global.init:
	.type		mrg32k3aM1SubSeq,@object
	.size		mrg32k3aM1SubSeq,(mrg32k3aM2SubSeq - mrg32k3aM1SubSeq)
mrg32k3aM1SubSeq:
        /*0000*/ 	.byte	0x0b, 0xcc, 0xee, 0x04, 0x73, 0x29, 0x8b, 0x6f, 0xf6, 0x53, 0x03, 0xf6, 0x23, 0xf6, 0xea, 0xda
        /* <DEDUP_REMOVED lines=125> */
	.type		mrg32k3aM2SubSeq,@object
	.size		mrg32k3aM2SubSeq,(mrg32k3aM1 - mrg32k3aM2SubSeq)
mrg32k3aM2SubSeq:
        /* <DEDUP_REMOVED lines=126> */
	.type		mrg32k3aM1,@object
	.size		mrg32k3aM1,(mrg32k3aM1Seq - mrg32k3aM1)
mrg32k3aM1:
        /* <DEDUP_REMOVED lines=144> */
	.type		mrg32k3aM1Seq,@object
	.size		mrg32k3aM1Seq,(mrg32k3aM2 - mrg32k3aM1Seq)
mrg32k3aM1Seq:
        /* <DEDUP_REMOVED lines=144> */
	.type		mrg32k3aM2,@object
	.size		mrg32k3aM2,(mrg32k3aM2Seq - mrg32k3aM2)
mrg32k3aM2:
        /* <DEDUP_REMOVED lines=144> */
	.type		mrg32k3aM2Seq,@object
	.size		mrg32k3aM2Seq,(precalc_xorwow_matrix - mrg32k3aM2Seq)
mrg32k3aM2Seq:
        /* <DEDUP_REMOVED lines=144> */
	.type		precalc_xorwow_matrix,@object
	.size		precalc_xorwow_matrix,(precalc_xorwow_offset_matrix - precalc_xorwow_matrix)
precalc_xorwow_matrix:
        /* <DEDUP_REMOVED lines=6400> */
	.type		precalc_xorwow_offset_matrix,@object
	.size		precalc_xorwow_offset_matrix,(.L_1 - precalc_xorwow_offset_matrix)
precalc_xorwow_offset_matrix:
        /* <DEDUP_REMOVED lines=6400> */
.L_1:


//--------------------- .nv.shared.reserved.0     --------------------------
	.section	.nv.shared.reserved.0,"aw",@nobits
	.weak		__nv_reservedSMEM_offset_0_alias
	.size		__nv_reservedSMEM_offset_0_alias, 0, 64
	.other		__nv_reservedSMEM_offset_0_alias,@"STO_CUDA_RESERVED_SHARED STV_DEFAULT"
__nv_reservedSMEM_offset_0_alias:
	.zero		0
	.zero		64


//--------------------- .nv.constant0.generate_ucell_ids --------------------------
	.section	.nv.constant0.generate_ucell_ids,"a",@progbits
	.sectionflags	@""
	.align	4
.nv.constant0.generate_ucell_ids:
	.zero		936


//--------------------- .nv.constant0.generate_arrival_times --------------------------
	.section	.nv.constant0.generate_arrival_times,"a",@progbits
	.sectionflags	@""
	.align	4
.nv.constant0.generate_arrival_times:
	.zero		924


//--------------------- .nv.constant0.generate_map --------------------------
	.section	.nv.constant0.generate_map,"a",@progbits
	.sectionflags	@""
	.align	4
.nv.constant0.generate_map:
	.zero		924


//--------------------- SYMBOLS --------------------------

	.type		.nv.reservedSmem.offset0,@object
	.size		.nv.reservedSmem.offset0,0x4
